	.target	sm_120a

	.elftype	@"ET_EXEC"


//--------------------- .note.nv.tkinfo           --------------------------
	.section	.note.nv.tkinfo,"",@"SHT_NOTE"
	.sectionflags	@"SHF_NOTE_NV_TKINFO"
	.tkinfo
        /*0018*/ 	.word	0x00000080
        /*0030*/ 	.string	""
        /*0030*/ 	.string	"ptxas"
        /*0030*/ 	.string	"Cuda compilation tools, release 12.8, V12.8.93"
        /*0030*/ 	.string	"Build cuda_12.8.r12.8/compiler.35583870_0"
        /*0030*/ 	.string	"-v  -lineinfo  -arch sm_120a "



//--------------------- .note.nv.cuver            --------------------------
	.section	.note.nv.cuver,"",@"SHT_NOTE"
	.sectionflags	@"SHF_NOTE_NV_CUVER"
        /*0018*/ 	.short	0x0001
        /*001a*/ 	.short	0x0078
        /*001c*/ 	.short	0x0001
        /*001e*/ 	.short	0x0000
        /*0020*/ 	.short	0x0001
        /*0022*/ 	.short	0x0000


//--------------------- .nv.info                  --------------------------
	.section	.nv.info,"",@"SHT_CUDA_INFO"
	.align	4


	//----- nvinfo : EIATTR_REGCOUNT
	.align		4
        /*0000*/ 	.byte	0x04, 0x2f
        /*0002*/ 	.short	(.L_2 - .L_1)
	.align		4
.L_1:
        /*0004*/ 	.word	index@(triton_red_fused__scaled_mm__to_copy_addcmul_clamp_native_layer_norm_ones_0)
        /*0008*/ 	.word	0x00000030


	//----- nvinfo : EIATTR_FRAME_SIZE
	.align		4
.L_2:
        /*000c*/ 	.byte	0x04, 0x11
        /*000e*/ 	.short	(.L_4 - .L_3)
	.align		4
.L_3:
        /*0010*/ 	.word	index@(triton_red_fused__scaled_mm__to_copy_addcmul_clamp_native_layer_norm_ones_0)
        /*0014*/ 	.word	0x00000000


	//----- nvinfo : EIATTR_MIN_STACK_SIZE
	.align		4
.L_4:
        /*0018*/ 	.byte	0x04, 0x12
        /*001a*/ 	.short	(.L_6 - .L_5)
	.align		4
.L_5:
        /*001c*/ 	.word	index@(triton_red_fused__scaled_mm__to_copy_addcmul_clamp_native_layer_norm_ones_0)
        /*0020*/ 	.word	0x00000000
.L_6:


//--------------------- .nv.info.triton_red_fused__scaled_mm__to_copy_addcmul_clamp_native_layer_norm_ones_0 --------------------------
	.section	.nv.info.triton_red_fused__scaled_mm__to_copy_addcmul_clamp_native_layer_norm_ones_0,"",@"SHT_CUDA_INFO"
	.sectionflags	@""
	.align	4


	//----- nvinfo : EIATTR_CUDA_API_VERSION
	.align		4
        /*0000*/ 	.byte	0x04, 0x37
        /*0002*/ 	.short	(.L_8 - .L_7)
.L_7:
        /*0004*/ 	.word	0x00000080


	//----- nvinfo : EIATTR_KPARAM_INFO
	.align		4
.L_8:
        /*0008*/ 	.byte	0x04, 0x17
        /*000a*/ 	.short	(.L_10 - .L_9)
.L_9:
        /*000c*/ 	.word	0x00000000
        /*0010*/ 	.short	0x0008
        /*0012*/ 	.short	0x0038
        /*0014*/ 	.byte	0x00, 0xf4, 0x21, 0x00


	//----- nvinfo : EIATTR_KPARAM_INFO
	.align		4
.L_10:
        /*0018*/ 	.byte	0x04, 0x17
        /*001a*/ 	.short	(.L_12 - .L_11)
.L_11:
        /*001c*/ 	.word	0x00000000
        /*0020*/ 	.short	0x0007
        /*0022*/ 	.short	0x0034
        /*0024*/ 	.byte	0x00, 0xf0, 0x11, 0x00


	//----- nvinfo : EIATTR_KPARAM_INFO
	.align		4
.L_12:
        /*0028*/ 	.byte	0x04, 0x17
        /*002a*/ 	.short	(.L_14 - .L_13)
.L_13:
        /*002c*/ 	.word	0x00000000
        /*0030*/ 	.short	0x0006
        /*0032*/ 	.short	0x0030
        /*0034*/ 	.byte	0x00, 0xf0, 0x11, 0x00


	//----- nvinfo : EIATTR_KPARAM_INFO
	.align		4
.L_14:
        /*0038*/ 	.byte	0x04, 0x17
        /*003a*/ 	.short	(.L_16 - .L_15)
.L_15:
        /*003c*/ 	.word	0x00000000
        /*0040*/ 	.short	0x0005
        /*0042*/ 	.short	0x0028
        /*0044*/ 	.byte	0x00, 0xf4, 0x21, 0x00


	//----- nvinfo : EIATTR_KPARAM_INFO
	.align		4
.L_16:
        /*0048*/ 	.byte	0x04, 0x17
        /*004a*/ 	.short	(.L_18 - .L_17)
.L_17:
        /*004c*/ 	.word	0x00000000
        /*0050*/ 	.short	0x0004
        /*0052*/ 	.short	0x0020
        /*0054*/ 	.byte	0x00, 0xf4, 0x21, 0x00


	//----- nvinfo : EIATTR_KPARAM_INFO
	.align		4
.L_18:
        /*0058*/ 	.byte	0x04, 0x17
        /*005a*/ 	.short	(.L_20 - .L_19)
.L_19:
        /*005c*/ 	.word	0x00000000
        /*0060*/ 	.short	0x0003
        /*0062*/ 	.short	0x0018
        /*0064*/ 	.byte	0x00, 0xf4, 0x21, 0x00


	//----- nvinfo : EIATTR_KPARAM_INFO
	.align		4
.L_20:
        /*0068*/ 	.byte	0x04, 0x17
        /*006a*/ 	.short	(.L_22 - .L_21)
.L_21:
        /*006c*/ 	.word	0x00000000
        /*0070*/ 	.short	0x0002
        /*0072*/ 	.short	0x0010
        /*0074*/ 	.byte	0x00, 0xf4, 0x21, 0x00


	//----- nvinfo : EIATTR_KPARAM_INFO
	.align		4
.L_22:
        /*0078*/ 	.byte	0x04, 0x17
        /*007a*/ 	.short	(.L_24 - .L_23)
.L_23:
        /*007c*/ 	.word	0x00000000
        /*0080*/ 	.short	0x0001
        /*0082*/ 	.short	0x0008
        /*0084*/ 	.byte	0x00, 0xf4, 0x21, 0x00


	//----- nvinfo : EIATTR_KPARAM_INFO
	.align		4
.L_24:
        /*0088*/ 	.byte	0x04, 0x17
        /*008a*/ 	.short	(.L_26 - .L_25)
.L_25:
        /*008c*/ 	.word	0x00000000
        /*0090*/ 	.short	0x0000
        /*0092*/ 	.short	0x0000
        /*0094*/ 	.byte	0x00, 0xf4, 0x21, 0x00


	//----- nvinfo : EIATTR_SPARSE_MMA_MASK
	.align		4
.L_26:
        /*0098*/ 	.byte	0x03, 0x50
        /*009a*/ 	.short	0x0000


	//----- nvinfo : EIATTR_MAXREG_COUNT
	.align		4
        /*009c*/ 	.byte	0x03, 0x1b
        /*009e*/ 	.short	0x00ff


	//----- nvinfo : EIATTR_NUM_BARRIERS
	.align		4
        /*00a0*/ 	.byte	0x02, 0x4c
        /*00a2*/ 	.byte	0x01
	.zero		1


	//----- nvinfo : EIATTR_COOP_GROUP_MASK_REGIDS
	.align		4
        /*00a4*/ 	.byte	0x04, 0x29
        /*00a6*/ 	.short	(.L_28 - .L_27)


	//   ....[0]....
.L_27:
        /*00a8*/ 	.word	0xffffffff


	//   ....[1]....
        /*00ac*/ 	.word	0xffffffff


	//   ....[2]....
        /*00b0*/ 	.word	0xffffffff


	//   ....[3]....
        /*00b4*/ 	.word	0xffffffff


	//   ....[4]....
        /*00b8*/ 	.word	0xffffffff


	//   ....[5]....
        /*00bc*/ 	.word	0xffffffff


	//   ....[6]....
        /*00c0*/ 	.word	0xffffffff


	//   ....[7]....
        /*00c4*/ 	.word	0xffffffff


	//   ....[8]....
        /*00c8*/ 	.word	0xffffffff


	//   ....[9]....
        /*00cc*/ 	.word	0xffffffff


	//   ....[10]....
        /*00d0*/ 	.word	0xffffffff


	//   ....[11]....
        /*00d4*/ 	.word	0xffffffff


	//   ....[12]....
        /*00d8*/ 	.word	0xffffffff


	//   ....[13]....
        /*00dc*/ 	.word	0xffffffff


	//   ....[14]....
        /*00e0*/ 	.word	0xffffffff


	//   ....[15]....
        /*00e4*/ 	.word	0xffffffff


	//   ....[16]....
        /*00e8*/ 	.word	0xffffffff


	//   ....[17]....
        /*00ec*/ 	.word	0xffffffff


	//   ....[18]....
        /*00f0*/ 	.word	0xffffffff


	//----- nvinfo : EIATTR_COOP_GROUP_INSTR_OFFSETS
	.align		4
.L_28:
        /*00f4*/ 	.byte	0x04, 0x28
        /*00f6*/ 	.short	(.L_30 - .L_29)


	//   ....[0]....
.L_29:
        /*00f8*/ 	.word	0x00000cf0


	//   ....[1]....
        /*00fc*/ 	.word	0x00000d30


	//   ....[2]....
        /*0100*/ 	.word	0x00000d80


	//   ....[3]....
        /*0104*/ 	.word	0x00000db0


	//   ....[4]....
        /*0108*/ 	.word	0x00000e00


	//   ....[5]....
        /*010c*/ 	.word	0x00000e30


	//   ....[6]....
        /*0110*/ 	.word	0x00000e90


	//   ....[7]....
        /*0114*/ 	.word	0x00000eb0


	//   ....[8]....
        /*0118*/ 	.word	0x00000f10


	//   ....[9]....
        /*011c*/ 	.word	0x00000f40


	//   ....[10]....
        /*0120*/ 	.word	0x000010c0


	//   ....[11]....
        /*0124*/ 	.word	0x000010e0


	//   ....[12]....
        /*0128*/ 	.word	0x00001130


	//   ....[13]....
        /*012c*/ 	.word	0x00001160


	//   ....[14]....
        /*0130*/ 	.word	0x00001230


	//   ....[15]....
        /*0134*/ 	.word	0x000012d0


	//   ....[16]....
        /*0138*/ 	.word	0x000012f0


	//   ....[17]....
        /*013c*/ 	.word	0x000013f0


	//   ....[18]....
        /*0140*/ 	.word	0x00001450


	//----- nvinfo : EIATTR_VRC_CTA_INIT_COUNT
	.align		4
.L_30:
        /*0144*/ 	.byte	0x02, 0x4a
	.zero		1
	.zero		1


	//----- nvinfo : EIATTR_EXIT_INSTR_OFFSETS
	.align		4
        /*0148*/ 	.byte	0x04, 0x1c
        /*014a*/ 	.short	(.L_32 - .L_31)


	//   ....[0]....
.L_31:
        /*014c*/ 	.word	0x00002dc0


	//----- nvinfo : EIATTR_REQNTID
	.align		4
.L_32:
        /*0150*/ 	.byte	0x04, 0x10
        /*0152*/ 	.short	(.L_34 - .L_33)
.L_33:
        /*0154*/ 	.word	0x00000100
        /*0158*/ 	.word	0x00000001
        /*015c*/ 	.word	0x00000001


	//----- nvinfo : EIATTR_CRS_STACK_SIZE
	.align		4
.L_34:
        /*0160*/ 	.byte	0x04, 0x1e
        /*0162*/ 	.short	(.L_36 - .L_35)
.L_35:
        /*0164*/ 	.word	0x00000000


	//----- nvinfo : EIATTR_CBANK_PARAM_SIZE
	.align		4
.L_36:
        /*0168*/ 	.byte	0x03, 0x19
        /*016a*/ 	.short	0x0040


	//----- nvinfo : EIATTR_PARAM_CBANK
	.align		4
        /*016c*/ 	.byte	0x04, 0x0a
        /*016e*/ 	.short	(.L_38 - .L_37)
	.align		4
.L_37:
        /*0170*/ 	.word	index@(.nv.constant0.triton_red_fused__scaled_mm__to_copy_addcmul_clamp_native_layer_norm_ones_0)
        /*0174*/ 	.short	0x0380
        /*0176*/ 	.short	0x0040


	//----- nvinfo : EIATTR_SW_WAR
	.align		4
.L_38:
        /*0178*/ 	.byte	0x04, 0x36
        /*017a*/ 	.short	(.L_40 - .L_39)
.L_39:
        /*017c*/ 	.word	0x00000000
.L_40:


//--------------------- .nv.compat                --------------------------
	.section	.nv.compat,"",@"SHT_CUDA_COMPAT_INFO"
	.align	4
        /*0000*/ 	.byte	0x02, 0x02, 0x02, 0x00, 0x02, 0x05, 0x05, 0x00, 0x02, 0x03, 0x00, 0x00, 0x02, 0x06, 0x01, 0x00


//--------------------- .nv.callgraph             --------------------------
	.section	.nv.callgraph,"",@"SHT_CUDA_CALLGRAPH"
	.align	4
	.sectionentsize	8
	.align		4
        /*0000*/ 	.word	0x00000000
	.align		4
        /*0004*/ 	.word	0xffffffff
	.align		4
        /*0008*/ 	.word	0x00000000
	.align		4
        /*000c*/ 	.word	0xfffffffe
	.align		4
        /*0010*/ 	.word	0x00000000
	.align		4
        /*0014*/ 	.word	0xfffffffd
	.align		4
        /*0018*/ 	.word	0x00000000
	.align		4
        /*001c*/ 	.word	0xfffffffc


//--------------------- .nv.constant4             --------------------------
	.section	.nv.constant4,"a",@progbits
	.align	8
	.align		8
.nv.constant4:
        /*0000*/ 	.dword	_$_str


//--------------------- .text.triton_red_fused__scaled_mm__to_copy_addcmul_clamp_native_layer_norm_ones_0 --------------------------
	.section	.text.triton_red_fused__scaled_mm__to_copy_addcmul_clamp_native_layer_norm_ones_0,"ax",@progbits
	.align	128
        .global         triton_red_fused__scaled_mm__to_copy_addcmul_clamp_native_layer_norm_ones_0
        .type           triton_red_fused__scaled_mm__to_copy_addcmul_clamp_native_layer_norm_ones_0,@function
        .size           triton_red_fused__scaled_mm__to_copy_addcmul_clamp_native_layer_norm_ones_0,(.L_x_5 - triton_red_fused__scaled_mm__to_copy_addcmul_clamp_native_layer_norm_ones_0)
        .other          triton_red_fused__scaled_mm__to_copy_addcmul_clamp_native_layer_norm_ones_0,@"STO_CUDA_ENTRY STV_DEFAULT"
triton_red_fused__scaled_mm__to_copy_addcmul_clamp_native_layer_norm_ones_0:
.text.triton_red_fused__scaled_mm__to_copy_addcmul_clamp_native_layer_norm_ones_0:
[----:B------:R-:W0:Y:S01]  /*0000*/  LDC R1, c[0x0][0x37c] ;  /* 0x0000df00ff017b82 */ /* 0x000e220000000800 */
[----:B------:R-:W1:Y:S07]  /*0010*/  S2R R38, SR_TID.X ;  /* 0x0000000000267919 */ /* 0x000e6e0000002100 */
[----:B------:R-:W2:Y:S01]  /*0020*/  LDC.64 R12, c[0x0][0x388] ;  /* 0x0000e200ff0c7b82 */ /* 0x000ea20000000a00 */
[----:B------:R-:W-:Y:S01]  /*0030*/  UMOV UR4, 0xf0 ;  /* 0x000000f000047882 */ /* 0x000fe20000000000 */
[----:B------:R-:W3:Y:S01]  /*0040*/  S2R R8, SR_CTAID.X ;  /* 0x0000000000087919 */ /* 0x000ee20000002500 */
[----:B------:R-:W-:Y:S01]  /*0050*/  USHF.R.U32 UR4, UR4, 0x4, URZ ;  /* 0x0000000404047899 */ /* 0x000fe200080016ff */
[----:B------:R-:W-:-:S03]  /*0060*/  UMOV UR5, 0x140 ;  /* 0x0000014000057882 */ /* 0x000fc60000000000 */
[----:B------:R-:W-:-:S04]  /*0070*/  ULOP3.LUT UR5, UR5, 0xf, UR4, 0xf8, !UPT ;  /* 0x0000000f05057892 */ /* 0x000fc8000f8ef804 */
[----:B------:R-:W-:Y:S01]  /*0080*/  USHF.L.U32 UR5, UR5, 0x14, URZ ;  /* 0x0000001405057899 */ /* 0x000fe200080006ff */
[----:B------:R-:W-:Y:S01]  /*0090*/  UMOV UR4, URZ ;  /* 0x000000ff00047c82 */ /* 0x000fe20008000000 */
[----:B------:R-:W4:Y:S08]  /*00a0*/  LDC.64 R2, c[0x0][0x390] ;  /* 0x0000e400ff027b82 */ /* 0x000f300000000a00 */
[----:B------:R-:W5:Y:S01]  /*00b0*/  LDC.64 R10, c[0x0][0x380] ;  /* 0x0000e000ff0a7b82 */ /* 0x000f620000000a00 */
[----:B-1----:R-:W-:-:S04]  /*00c0*/  SHF.L.U32 R9, R38, 0x2, RZ ;  /* 0x0000000226097819 */ /* 0x002fc800000006ff */
[----:B------:R-:W-:-:S05]  /*00d0*/  LOP3.LUT R17, R9, 0x3fc, RZ, 0xc0, !PT ;  /* 0x000003fc09117812 */ /* 0x000fca00078ec0ff */
[----:B---3--:R-:W-:Y:S02]  /*00e0*/  IMAD R8, R8, 0x1400, R17 ;  /* 0x0000140008087824 */ /* 0x008fe400078e0211 */
[----:B----4-:R-:W-:-:S04]  /*00f0*/  IMAD.WIDE.U32 R16, R17, 0x2, R2 ;  /* 0x0000000211107825 */ /* 0x010fc800078e0002 */
[C---:B--2---:R-:W-:Y:S02]  /*0100*/  IMAD.WIDE R6, R8.reuse, 0x2, R12 ;  /* 0x0000000208067825 */ /* 0x044fe400078e020c */
[----:B------:R-:W2:Y:S02]  /*0110*/  LDG.E.EL.64 R16, desc[UR4][R16.64] ;  /* 0x0000000410107981 */ /* 0x000ea4000c2e1b00 */
[C---:B-----5:R-:W-:Y:S02]  /*0120*/  IMAD.WIDE R4, R8.reuse, 0x2, R10 ;  /* 0x0000000208047825 */ /* 0x060fe400078e020a */
[----:B------:R-:W3:Y:S01]  /*0130*/  LDG.E.EL.64 R18, desc[UR4][R6.64] ;  /* 0x0000000406127981 */ /* 0x000ee2000c2e1b00 */
[----:B------:R-:W-:-:S03]  /*0140*/  IADD3 R26, PT, PT, R8, 0x400, RZ ;  /* 0x00000400081a7810 */ /* 0x000fc60007ffe0ff */
[----:B------:R-:W4:Y:S01]  /*0150*/  LDG.E.EL.64 R14, desc[UR4][R4.64] ;  /* 0x00000004040e7981 */ /* 0x000f22000c2e1b00 */
[----:B------:R-:W-:Y:S01]  /*0160*/  LOP3.LUT R32, R38, 0xff, RZ, 0xc0, !PT ;  /* 0x000000ff26207812 */ /* 0x000fe200078ec0ff */
[----:B------:R-:W-:-:S04]  /*0170*/  IMAD.WIDE R22, R26, 0x2, R10 ;  /* 0x000000021a167825 */ /* 0x000fc800078e020a */
[----:B------:R-:W-:Y:S02]  /*0180*/  IMAD.WIDE R24, R26, 0x2, R12 ;  /* 0x000000021a187825 */ /* 0x000fe400078e020c */
[----:B------:R-:W5:Y:S02]  /*0190*/  LDG.E.EL.64 R22, desc[UR4][R22.64] ;  /* 0x0000000416167981 */ /* 0x000f64000c2e1b00 */
[----:B------:R-:W-:Y:S02]  /*01a0*/  IMAD.WIDE.U32 R2, R32, 0x8, R2 ;  /* 0x0000000820027825 */ /* 0x000fe400078e0002 */
[----:B------:R-:W5:Y:S04]  /*01b0*/  LDG.E.EL.64 R24, desc[UR4][R24.64] ;  /* 0x0000000418187981 */ /* 0x000f68000c2e1b00 */
[----:B------:R-:W5:Y:S01]  /*01c0*/  LDG.E.EL.64 R20, desc[UR4][R2.64+0x800] ;  /* 0x0008000402147981 */ /* 0x000f62000c2e1b00 */
[----:B------:R-:W-:-:S02]  /*01d0*/  HFMA2 R27, -RZ, RZ, 0, 0 ;  /* 0x00000000ff1b7431 */ /* 0x000fc400000001ff */
[----:B--2---:R-:W-:Y:S02]  /*01e0*/  HADD2.F32 R0, -RZ, R16.H0_H0 ;  /* 0x20000010ff007230 */ /* 0x004fe40000004100 */
[--C-:B---3--:R-:W-:Y:S02]  /*01f0*/  HADD2.F32 R31, -RZ, R18.reuse.H0_H0 ;  /* 0x20000012ff1f7230 */ /* 0x108fe40000004100 */
[----:B------:R-:W-:Y:S02]  /*0200*/  HADD2.F32 R29, -RZ, R18.H1_H1 ;  /* 0x30000012ff1d7230 */ /* 0x000fe40000004100 */
[--C-:B----4-:R-:W-:Y:S02]  /*0210*/  HADD2.F32 R18, -RZ, R14.reuse.H1_H1 ;  /* 0x3000000eff127230 */ /* 0x110fe40000004100 */
[----:B------:R-:W-:Y:S02]  /*0220*/  HADD2.F32 R14, -RZ, R14.H0_H0 ;  /* 0x2000000eff0e7230 */ /* 0x000fe40000004100 */
[----:B------:R-:W-:-:S02]  /*0230*/  HADD2.F32 R36, -RZ, R19.H0_H0 ;  /* 0x20000013ff247230 */ /* 0x000fc40000004100 */
[----:B------:R-:W-:Y:S02]  /*0240*/  HADD2.F32 R35, -RZ, R19.H1_H1 ;  /* 0x30000013ff237230 */ /* 0x000fe40000004100 */
[----:B------:R-:W-:Y:S01]  /*0250*/  FFMA R31, R31, R0, R14 ;  /* 0x000000001f1f7223 */ /* 0x000fe2000000000e */
[----:B------:R-:W-:Y:S02]  /*0260*/  HADD2.F32 R0, -RZ, R17.H1_H1 ;  /* 0x30000011ff007230 */ /* 0x000fe40000004100 */
[----:B------:R-:W-:Y:S02]  /*0270*/  HADD2.F32 R19, -RZ, R15.H0_H0 ;  /* 0x2000000fff137230 */ /* 0x000fe40000004100 */
[----:B------:R-:W-:Y:S02]  /*0280*/  HADD2.F32 R17, -RZ, R17.H0_H0 ;  /* 0x20000011ff117230 */ /* 0x000fe40000004100 */
[----:B------:R-:W-:Y:S02]  /*0290*/  HADD2.F32 R14, -RZ, R15.H1_H1 ;  /* 0x3000000fff0e7230 */ /* 0x000fe40000004100 */
[----:B------:R-:W-:-:S02]  /*02a0*/  HADD2.F32 R16, -RZ, R16.H1_H1 ;  /* 0x30000010ff107230 */ /* 0x000fc40000004100 */
[----:B------:R-:W-:Y:S01]  /*02b0*/  FFMA R36, R36, R17, R19 ;  /* 0x0000001124247223 */ /* 0x000fe20000000013 */
[----:B-----5:R-:W-:Y:S02]  /*02c0*/  HADD2.F32 R15, -RZ, R21.H1_H1 ;  /* 0x30000015ff0f7230 */ /* 0x020fe40000004100 */
[----:B------:R-:W-:Y:S02]  /*02d0*/  HADD2.F32 R17, -RZ, R23.H1_H1 ;  /* 0x30000017ff117230 */ /* 0x000fe40000004100 */
[----:B------:R-:W-:Y:S02]  /*02e0*/  HADD2.F32 R34, -RZ, R25.H1_H1 ;  /* 0x30000019ff227230 */ /* 0x000fe40000004100 */
[----:B------:R-:W-:Y:S01]  /*02f0*/  FFMA R29, R29, R16, R18 ;  /* 0x000000101d1d7223 */ /* 0x000fe20000000012 */
[----:B------:R-:W-:Y:S01]  /*0300*/  FFMA R35, R35, R0, R14 ;  /* 0x0000000023237223 */ /* 0x000fe2000000000e */
[----:B------:R-:W-:Y:S02]  /*0310*/  HADD2.F32 R0, -RZ, R21.H0_H0 ;  /* 0x20000015ff007230 */ /* 0x000fe40000004100 */
[----:B------:R-:W-:Y:S01]  /*0320*/  FFMA R34, R34, R15, R17 ;  /* 0x0000000f22227223 */ /* 0x000fe20000000011 */
[----:B------:R-:W-:Y:S01]  /*0330*/  HADD2.F32 R14, -RZ, R23.H0_H0 ;  /* 0x20000017ff0e7230 */ /* 0x000fe20000004100 */
[----:B------:R-:W-:-:S02]  /*0340*/  IADD.64 R16, R26, 0x400 ;  /* 0x000004001a107835 */ /* 0x000fc400078e0200 */
[----:B------:R-:W-:Y:S02]  /*0350*/  HADD2.F32 R37, -RZ, R25.H0_H0 ;  /* 0x20000019ff257230 */ /* 0x000fe40000004100 */
[----:B------:R-:W-:Y:S02]  /*0360*/  HADD2.F32 R15, -RZ, R20.H1_H1 ;  /* 0x30000014ff0f7230 */ /* 0x000fe40000004100 */
[----:B------:R-:W-:Y:S02]  /*0370*/  HADD2.F32 R19, -RZ, R22.H1_H1 ;  /* 0x30000016ff137230 */ /* 0x000fe40000004100 */
[----:B------:R-:W-:Y:S02]  /*0380*/  HADD2.F32 R28, -RZ, R24.H1_H1 ;  /* 0x30000018ff1c7230 */ /* 0x000fe40000004100 */
[----:B------:R-:W-:-:S03]  /*0390*/  FFMA R37, R37, R0, R14 ;  /* 0x0000000025257223 */ /* 0x000fc6000000000e */
[----:B------:R-:W-:Y:S01]  /*03a0*/  FFMA R28, R28, R15, R19 ;  /* 0x0000000f1c1c7223 */ /* 0x000fe20000000013 */
[C---:B------:R-:W-:Y:S01]  /*03b0*/  IMAD.WIDE R14, R16.reuse, 0x2, R12 ;  /* 0x00000002100e7825 */ /* 0x040fe200078e020c */
[----:B------:R-:W2:Y:S03]  /*03c0*/  LDG.E.EL.64 R18, desc[UR4][R2.64+0x1000] ;  /* 0x0010000402127981 */ /* 0x000ea6000c2e1b00 */
[----:B------:R-:W-:Y:S02]  /*03d0*/  IMAD.WIDE R16, R16, 0x2, R10 ;  /* 0x0000000210107825 */ /* 0x000fe400078e020a */
[----:B------:R-:W3:Y:S04]  /*03e0*/  LDG.E.EL.64 R14, desc[UR4][R14.64] ;  /* 0x000000040e0e7981 */ /* 0x000ee8000c2e1b00 */
[----:B------:R-:W4:Y:S01]  /*03f0*/  LDG.E.EL.64 R16, desc[UR4][R16.64] ;  /* 0x0000000410107981 */ /* 0x000f22000c2e1b00 */
[----:B------:R-:W-:-:S02]  /*0400*/  HADD2.F32 R23, -RZ, R22.H0_H0 ;  /* 0x20000016ff177230 */ /* 0x000fc40000004100 */
[----:B------:R-:W-:Y:S02]  /*0410*/  HADD2.F32 R24, -RZ, R24.H0_H0 ;  /* 0x20000018ff187230 */ /* 0x000fe40000004100 */
[----:B------:R-:W-:-:S05]  /*0420*/  HADD2.F32 R21, -RZ, R20.H0_H0 ;  /* 0x20000014ff157230 */ /* 0x000fca0000004100 */
[----:B------:R-:W-:Y:S01]  /*0430*/  FFMA R24, R24, R21, R23 ;  /* 0x0000001518187223 */ /* 0x000fe20000000017 */
[----:B--2---:R-:W-:Y:S02]  /*0440*/  HADD2.F32 R0, -RZ, R18.H1_H1 ;  /* 0x30000012ff007230 */ /* 0x004fe40000004100 */
[----:B---3--:R-:W-:Y:S02]  /*0450*/  HADD2.F32 R21, -RZ, R14.H1_H1 ;  /* 0x3000000eff157230 */ /* 0x008fe40000004100 */
[----:B----4-:R-:W-:Y:S02]  /*0460*/  HADD2.F32 R20, -RZ, R16.H1_H1 ;  /* 0x30000010ff147230 */ /* 0x010fe40000004100 */
[----:B------:R-:W-:-:S03]  /*0470*/  HADD2.F32 R23, -RZ, R18.H0_H0 ;  /* 0x20000012ff177230 */ /* 0x000fc60000004100 */
[----:B------:R-:W-:Y:S01]  /*0480*/  FFMA R21, R21, R0, R20 ;  /* 0x0000000015157223 */ /* 0x000fe20000000014 */
[----:B------:R-:W-:Y:S01]  /*0490*/  FADD R0, -R31, R24 ;  /* 0x000000181f007221 */ /* 0x000fe20000000100 */
[----:B------:R-:W-:Y:S02]  /*04a0*/  HADD2.F32 R25, -RZ, R16.H0_H0 ;  /* 0x20000010ff197230 */ /* 0x000fe40000004100 */
[----:B------:R-:W-:Y:S02]  /*04b0*/  HADD2.F32 R14, -RZ, R14.H0_H0 ;  /* 0x2000000eff0e7230 */ /* 0x000fe40000004100 */
[----:B------:R-:W-:-:S03]  /*04c0*/  FFMA R31, R0, 0.5, R31 ;  /* 0x3f000000001f7823 */ /* 0x000fc6000000001f */
[----:B------:R-:W-:Y:S01]  /*04d0*/  FFMA R25, R14, R23, R25 ;  /* 0x000000170e197223 */ /* 0x000fe20000000019 */
[----:B------:R-:W-:-:S04]  /*04e0*/  FADD R23, R24, -R31 ;  /* 0x8000001f18177221 */ /* 0x000fc80000000000 */
[----:B------:R-:W-:Y:S01]  /*04f0*/  FFMA R16, R0, R23, RZ ;  /* 0x0000001700107223 */ /* 0x000fe200000000ff */
[----:B------:R-:W-:Y:S01]  /*0500*/  FADD R0, -R29, R28 ;  /* 0x0000001c1d007221 */ /* 0x000fe20000000100 */
[----:B------:R-:W-:-:S03]  /*0510*/  FADD R18, -R31, R25 ;  /* 0x000000191f127221 */ /* 0x000fc60000000100 */
[----:B------:R-:W-:Y:S01]  /*0520*/  FFMA R29, R0, 0.5, R29 ;  /* 0x3f000000001d7823 */ /* 0x000fe2000000001d */
[----:B------:R-:W-:-:S03]  /*0530*/  FFMA R14, R18, 0.3333333432674407959, R31 ;  /* 0x3eaaaaab120e7823 */ /* 0x000fc6000000001f */
[----:B------:R-:W-:Y:S01]  /*0540*/  FADD R20, -R29, R21 ;  /* 0x000000151d147221 */ /* 0x000fe20000000100 */
[----:B------:R-:W-:Y:S01]  /*0550*/  FADD R25, R25, -R14 ;  /* 0x8000000e19197221 */ /* 0x000fe20000000000 */
[--C-:B------:R-:W-:Y:S02]  /*0560*/  FADD R23, R28, -R29.reuse ;  /* 0x8000001d1c177221 */ /* 0x100fe40000000000 */
[----:B------:R-:W-:Y:S01]  /*0570*/  FFMA R28, R20, 0.3333333432674407959, R29 ;  /* 0x3eaaaaab141c7823 */ /* 0x000fe2000000001d */
[----:B------:R-:W-:Y:S01]  /*0580*/  FFMA R16, R18, R25, R16 ;  /* 0x0000001912107223 */ /* 0x000fe20000000010 */
[----:B------:R-:W-:Y:S01]  /*0590*/  FFMA R18, R0, R23, RZ ;  /* 0x0000001700127223 */ /* 0x000fe200000000ff */
[----:B------:R-:W-:Y:S02]  /*05a0*/  IADD.64 R22, R26, 0x800 ;  /* 0x000008001a167835 */ /* 0x000fe400078e0200 */
[----:B------:R-:W-:Y:S01]  /*05b0*/  FADD R21, R21, -R28 ;  /* 0x8000001c15157221 */ /* 0x000fe20000000000 */
[----:B------:R-:W2:Y:S03]  /*05c0*/  LDG.E.EL.64 R24, desc[UR4][R2.64+0x1800] ;  /* 0x0018000402187981 */ /* 0x000ea6000c2e1b00 */
[----:B------:R-:W-:Y:S01]  /*05d0*/  FFMA R18, R20, R21, R18 ;  /* 0x0000001514127223 */ /* 0x000fe20000000012 */
[----:B------:R-:W-:-:S04]  /*05e0*/  IMAD.WIDE R20, R22, 0x2, R12 ;  /* 0x0000000216147825 */ /* 0x000fc800078e020c */
[----:B------:R-:W-:Y:S02]  /*05f0*/  IMAD.WIDE R22, R22, 0x2, R10 ;  /* 0x0000000216167825 */ /* 0x000fe400078e020a */
[----:B------:R-:W3:Y:S04]  /*0600*/  LDG.E.EL.64 R20, desc[UR4][R20.64] ;  /* 0x0000000414147981 */ /* 0x000ee8000c2e1b00 */
[----:B------:R-:W4:Y:S01]  /*0610*/  LDG.E.EL.64 R22, desc[UR4][R22.64] ;  /* 0x0000000416167981 */ /* 0x000f22000c2e1b00 */
[--C-:B--2---:R-:W-:Y:S02]  /*0620*/  HADD2.F32 R0, -RZ, R24.reuse.H1_H1 ;  /* 0x30000018ff007230 */ /* 0x104fe40000004100 */
[----:B------:R-:W-:Y:S02]  /*0630*/  HADD2.F32 R29, -RZ, R24.H0_H0 ;  /* 0x20000018ff1d7230 */ /* 0x000fe40000004100 */
[----:B---3--:R-:W-:-:S02]  /*0640*/  HADD2.F32 R31, -RZ, R20.H1_H1 ;  /* 0x30000014ff1f7230 */ /* 0x008fc40000004100 */
[--C-:B----4-:R-:W-:Y:S02]  /*0650*/  HADD2.F32 R30, -RZ, R22.reuse.H1_H1 ;  /* 0x30000016ff1e7230 */ /* 0x110fe40000004100 */
[----:B------:R-:W-:-:S03]  /*0660*/  HADD2.F32 R39, -RZ, R22.H0_H0 ;  /* 0x20000016ff277230 */ /* 0x000fc60000004100 */
[----:B------:R-:W-:Y:S01]  /*0670*/  FFMA R31, R31, R0, R30 ;  /* 0x000000001f1f7223 */ /* 0x000fe2000000001e */
[----:B------:R-:W-:-:S05]  /*0680*/  HADD2.F32 R0, -RZ, R20.H0_H0 ;  /* 0x20000014ff007230 */ /* 0x000fca0000004100 */
[----:B------:R-:W-:-:S04]  /*0690*/  FFMA R29, R0, R29, R39 ;  /* 0x0000001d001d7223 */ /* 0x000fc80000000027 */
[----:B------:R-:W-:-:S04]  /*06a0*/  FADD R39, -R14, R29 ;  /* 0x0000001d0e277221 */ /* 0x000fc80000000100 */
[----:B------:R-:W-:-:S04]  /*06b0*/  FFMA R0, R39, 0.25, R14 ;  /* 0x3e80000027007823 */ /* 0x000fc8000000000e */
[----:B------:R-:W-:-:S04]  /*06c0*/  FADD R29, R29, -R0 ;  /* 0x800000001d1d7221 */ /* 0x000fc80000000000 */
[----:B------:R-:W-:Y:S01]  /*06d0*/  FFMA R16, R39, R29, R16 ;  /* 0x0000001d27107223 */ /* 0x000fe20000000010 */
[----:B------:R-:W-:-:S04]  /*06e0*/  FADD R39, -R28, R31 ;  /* 0x0000001f1c277221 */ /* 0x000fc80000000100 */
[----:B------:R-:W-:Y:S01]  /*06f0*/  FFMA R14, R39, 0.25, R28 ;  /* 0x3e800000270e7823 */ /* 0x000fe2000000001c */
[----:B------:R-:W-:-:S03]  /*0700*/  IADD.64 R28, R26, 0xc00 ;  /* 0x00000c001a1c7835 */ /* 0x000fc600078e0200 */
[----:B------:R-:W-:-:S03]  /*0710*/  FADD R31, R31, -R14 ;  /* 0x8000000e1f1f7221 */ /* 0x000fc60000000000 */
[----:B------:R-:W-:-:S04]  /*0720*/  IMAD.WIDE R26, R28, 0x2, R12 ;  /* 0x000000021c1a7825 */ /* 0x000fc800078e020c */
[----:B------:R-:W-:-:S04]  /*0730*/  IMAD.WIDE R28, R28, 0x2, R10 ;  /* 0x000000021c1c7825 */ /* 0x000fc800078e020a */
[----:B------:R-:W-:Y:S01]  /*0740*/  FFMA R18, R39, R31, R18 ;  /* 0x0000001f27127223 */ /* 0x000fe20000000012 */
[----:B------:R-:W2:Y:S04]  /*0750*/  LDG.E.EL.64 R26, desc[UR4][R26.64] ;  /* 0x000000041a1a7981 */ /* 0x000ea8000c2e1b00 */
[----:B------:R-:W3:Y:S04]  /*0760*/  LDG.E.EL.64 R28, desc[UR4][R28.64] ;  /* 0x000000041c1c7981 */ /* 0x000ee8000c2e1b00 */
[----:B------:R-:W4:Y:S01]  /*0770*/  LDG.E.EL.64 R30, desc[UR4][R2.64+0x2000] ;  /* 0x00200004021e7981 */ /* 0x000f22000c2e1b00 */
[----:B------:R-:W-:-:S02]  /*0780*/  HADD2.F32 R45, -RZ, R17.H1_H1 ;  /* 0x30000011ff2d7230 */ /* 0x000fc40000004100 */
[----:B--2---:R-:W-:Y:S02]  /*0790*/  HADD2.F32 R22, -RZ, R26.H1_H1 ;  /* 0x3000001aff167230 */ /* 0x004fe40000004100 */
[----:B---3--:R-:W-:Y:S02]  /*07a0*/  HADD2.F32 R41, -RZ, R28.H1_H1 ;  /* 0x3000001cff297230 */ /* 0x008fe40000004100 */
[----:B----4-:R-:W-:Y:S02]  /*07b0*/  HADD2.F32 R39, -RZ, R30.H1_H1 ;  /* 0x3000001eff277230 */ /* 0x010fe40000004100 */
[----:B------:R-:W-:-:S03]  /*07c0*/  HADD2.F32 R20, -RZ, R26.H0_H0 ;  /* 0x2000001aff147230 */ /* 0x000fc60000004100 */
[----:B------:R-:W-:Y:S01]  /*07d0*/  FFMA R22, R22, R39, R41 ;  /* 0x0000002716167223 */ /* 0x000fe20000000029 */
[----:B------:R-:W-:Y:S02]  /*07e0*/  HADD2.F32 R39, -RZ, R30.H0_H0 ;  /* 0x2000001eff277230 */ /* 0x000fe40000004100 */
[----:B------:R-:W-:-:S05]  /*07f0*/  HADD2.F32 R41, -RZ, R28.H0_H0 ;  /* 0x2000001cff297230 */ /* 0x000fca0000004100 */
[----:B------:R-:W-:-:S04]  /*0800*/  FFMA R39, R20, R39, R41 ;  /* 0x0000002714277223 */ /* 0x000fc80000000029 */
[----:B------:R-:W-:-:S04]  /*0810*/  FADD R41, R39, -R0 ;  /* 0x8000000027297221 */ /* 0x000fc80000000000 */
[----:B------:R-:W-:-:S04]  /*0820*/  FFMA R20, R41, 0.20000000298023223877, R0 ;  /* 0x3e4ccccd29147823 */ /* 0x000fc80000000000 */
[----:B------:R-:W-:-:S04]  /*0830*/  FADD R39, R39, -R20 ;  /* 0x8000001427277221 */ /* 0x000fc80000000000 */
[----:B------:R-:W-:Y:S01]  /*0840*/  FFMA R16, R41, R39, R16 ;  /* 0x0000002729107223 */ /* 0x000fe20000000010 */
[----:B------:R-:W-:-:S04]  /*0850*/  FADD R41, R22, -R14 ;  /* 0x8000000e16297221 */ /* 0x000fc80000000000 */
[----:B------:R-:W-:-:S04]  /*0860*/  FFMA R39, R41, 0.20000000298023223877, R14 ;  /* 0x3e4ccccd29277823 */ /* 0x000fc8000000000e */
[----:B------:R-:W-:Y:S01]  /*0870*/  FADD R43, R22, -R39 ;  /* 0x80000027162b7221 */ /* 0x000fe20000000000 */
[--C-:B------:R-:W-:Y:S02]  /*0880*/  HADD2.F32 R14, -RZ, R15.reuse.H1_H1 ;  /* 0x3000000fff0e7230 */ /* 0x100fe40000004100 */
[----:B------:R-:W-:Y:S02]  /*0890*/  HADD2.F32 R15, -RZ, R15.H0_H0 ;  /* 0x2000000fff0f7230 */ /* 0x000fe40000004100 */
[----:B------:R-:W-:Y:S01]  /*08a0*/  FFMA R41, R41, R43, R18 ;  /* 0x0000002b29297223 */ /* 0x000fe20000000012 */
[----:B------:R-:W-:Y:S02]  /*08b0*/  HADD2.F32 R18, -RZ, R17.H0_H0 ;  /* 0x20000011ff127230 */ /* 0x000fe40000004100 */
[----:B------:R-:W-:-:S05]  /*08c0*/  HADD2.F32 R0, -RZ, R19.H0_H0 ;  /* 0x20000013ff007230 */ /* 0x000fca0000004100 */
[----:B------:R-:W-:Y:S01]  /*08d0*/  FFMA R18, R15, R0, R18 ;  /* 0x000000000f127223 */ /* 0x000fe20000000012 */
[----:B------:R-:W-:-:S04]  /*08e0*/  FADD R15, -R36, R37 ;  /* 0x00000025240f7221 */ /* 0x000fc80000000100 */
[----:B------:R-:W-:-:S04]  /*08f0*/  FFMA R36, R15, 0.5, R36 ;  /* 0x3f0000000f247823 */ /* 0x000fc80000000024 */
[----:B------:R-:W-:Y:S01]  /*0900*/  FADD R0, R37, -R36 ;  /* 0x8000002425007221 */ /* 0x000fe20000000000 */
[----:B------:R-:W-:-:S03]  /*0910*/  FADD R17, -R36, R18 ;  /* 0x0000001224117221 */ /* 0x000fc60000000100 */
[----:B------:R-:W-:Y:S01]  /*0920*/  FFMA R0, R15, R0, RZ ;  /* 0x000000000f007223 */ /* 0x000fe200000000ff */
[----:B------:R-:W-:Y:S01]  /*0930*/  FFMA R15, R17, 0.3333333432674407959, R36 ;  /* 0x3eaaaaab110f7823 */ /* 0x000fe20000000024 */
[----:B------:R-:W-:-:S03]  /*0940*/  HADD2.F32 R43, -RZ, R19.H1_H1 ;  /* 0x30000013ff2b7230 */ /* 0x000fc60000004100 */
[----:B------:R-:W-:-:S04]  /*0950*/  FADD R19, R18, -R15 ;  /* 0x8000000f12137221 */ /* 0x000fc80000000000 */
[----:B------:R-:W-:Y:S01]  /*0960*/  FFMA R17, R17, R19, R0 ;  /* 0x0000001311117223 */ /* 0x000fe20000000000 */
[----:B------:R-:W-:Y:S01]  /*0970*/  FADD R0, -R35, R34 ;  /* 0x0000002223007221 */ /* 0x000fe20000000100 */
[----:B------:R-:W-:-:S03]  /*0980*/  FFMA R14, R14, R43, R45 ;  /* 0x0000002b0e0e7223 */ /* 0x000fc6000000002d */
[----:B------:R-:W-:-:S04]  /*0990*/  FFMA R19, R0, 0.5, R35 ;  /* 0x3f00000000137823 */ /* 0x000fc80000000023 */
[----:B------:R-:W-:Y:S01]  /*09a0*/  FADD R22, -R19, R14 ;  /* 0x0000000e13167221 */ /* 0x000fe20000000100 */
[----:B------:R-:W-:-:S03]  /*09b0*/  FADD R35, R34, -R19 ;  /* 0x8000001322237221 */ /* 0x000fc60000000000 */
[----:B------:R-:W-:Y:S01]  /*09c0*/  FFMA R19, R22, 0.3333333432674407959, R19 ;  /* 0x3eaaaaab16137823 */ /* 0x000fe20000000013 */
[----:B------:R-:W-:-:S03]  /*09d0*/  FFMA R18, R0, R35, RZ ;  /* 0x0000002300127223 */ /* 0x000fc600000000ff */
[----:B------:R-:W-:Y:S01]  /*09e0*/  FADD R35, R14, -R19 ;  /* 0x800000130e237221 */ /* 0x000fe20000000000 */
[----:B------:R-:W-:Y:S02]  /*09f0*/  HADD2.F32 R37, -RZ, R23.H0_H0 ;  /* 0x20000017ff257230 */ /* 0x000fe40000004100 */
[----:B------:R-:W-:Y:S02]  /*0a00*/  HADD2.F32 R0, -RZ, R21.H0_H0 ;  /* 0x20000015ff007230 */ /* 0x000fe40000004100 */
[----:B------:R-:W-:Y:S01]  /*0a10*/  FFMA R18, R22, R35, R18 ;  /* 0x0000002316127223 */ /* 0x000fe20000000012 */
[----:B------:R-:W-:Y:S02]  /*0a20*/  HADD2.F32 R35, -RZ, R25.H0_H0 ;  /* 0x20000019ff237230 */ /* 0x000fe40000004100 */
[----:B------:R-:W-:Y:S02]  /*0a30*/  HADD2.F32 R14, -RZ, R23.H1_H1 ;  /* 0x30000017ff0e7230 */ /* 0x000fe40000004100 */
[----:B------:R-:W-:-:S02]  /*0a40*/  HADD2.F32 R21, -RZ, R21.H1_H1 ;  /* 0x30000015ff157230 */ /* 0x000fc40000004100 */
[----:B------:R-:W-:Y:S01]  /*0a50*/  FFMA R22, R0, R35, R37 ;  /* 0x0000002300167223 */ /* 0x000fe20000000025 */
[----:B------:R-:W-:-:S05]  /*0a60*/  HADD2.F32 R0, -RZ, R25.H1_H1 ;  /* 0x30000019ff007230 */ /* 0x000fca0000004100 */
[----:B------:R-:W-:Y:S01]  /*0a70*/  FFMA R21, R21, R0, R14 ;  /* 0x0000000015157223 */ /* 0x000fe2000000000e */
[----:B------:R-:W-:-:S04]  /*0a80*/  FADD R14, -R15, R22 ;  /* 0x000000160f0e7221 */ /* 0x000fc80000000100 */
[----:B------:R-:W-:Y:S01]  /*0a90*/  FFMA R26, R14, 0.25, R15 ;  /* 0x3e8000000e1a7823 */ /* 0x000fe2000000000f */
[----:B------:R-:W-:-:S03]  /*0aa0*/  FADD R23, -R19, R21 ;  /* 0x0000001513177221 */ /* 0x000fc60000000100 */
[----:B------:R-:W-:Y:S01]  /*0ab0*/  FADD R22, R22, -R26 ;  /* 0x8000001a16167221 */ /* 0x000fe20000000000 */
[----:B------:R-:W-:Y:S01]  /*0ac0*/  FFMA R0, R23, 0.25, R19 ;  /* 0x3e80000017007823 */ /* 0x000fe20000000013 */
[----:B------:R-:W-:Y:S02]  /*0ad0*/  HADD2.F32 R24, -RZ, R29.H0_H0 ;  /* 0x2000001dff187230 */ /* 0x000fe40000004100 */
[----:B------:R-:W-:Y:S01]  /*0ae0*/  FFMA R14, R14, R22, R17 ;  /* 0x000000160e0e7223 */ /* 0x000fe20000000011 */
[----:B------:R-:W-:Y:S02]  /*0af0*/  HADD2.F32 R22, -RZ, R31.H0_H0 ;  /* 0x2000001fff167230 */ /* 0x000fe40000004100 */
[----:B------:R-:W-:Y:S02]  /*0b00*/  HADD2.F32 R15, -RZ, R27.H0_H0 ;  /* 0x2000001bff0f7230 */ /* 0x000fe40000004100 */
[----:B------:R-:W-:-:S03]  /*0b10*/  FADD R21, R21, -R0 ;  /* 0x8000000015157221 */ /* 0x000fc60000000000 */
[----:B------:R-:W-:Y:S01]  /*0b20*/  FFMA R24, R15, R22, R24 ;  /* 0x000000160f187223 */ /* 0x000fe20000000018 */
[----:B------:R-:W-:Y:S01]  /*0b30*/  FFMA R15, R23, R21, R18 ;  /* 0x00000015170f7223 */ /* 0x000fe20000000012 */
[----:B------:R-:W-:Y:S02]  /*0b40*/  HADD2.F32 R22, -RZ, R29.H1_H1 ;  /* 0x3000001dff167230 */ /* 0x000fe40000004100 */
[----:B------:R-:W-:Y:S01]  /*0b50*/  FADD R39, R39, -R20 ;  /* 0x8000001427277221 */ /* 0x000fe20000000000 */
[----:B------:R-:W-:Y:S02]  /*0b60*/  HADD2.F32 R27, -RZ, R27.H1_H1 ;  /* 0x3000001bff1b7230 */ /* 0x000fe40000004100 */
[----:B------:R-:W-:Y:S01]  /*0b70*/  FADD R17, R24, -R26 ;  /* 0x8000001a18117221 */ /* 0x000fe20000000000 */
[----:B------:R-:W-:Y:S02]  /*0b80*/  HADD2.F32 R18, -RZ, R31.H1_H1 ;  /* 0x3000001fff127230 */ /* 0x000fe40000004100 */
[----:B------:R-:W-:Y:S01]  /*0b90*/  FFMA R20, R39, 0.5, R20 ;  /* 0x3f00000027147823 */ /* 0x000fe20000000014 */
[----:B------:R-:W-:-:S02]  /*0ba0*/  FFMA R19, R17, 0.20000000298023223877, R26 ;  /* 0x3e4ccccd11137823 */ /* 0x000fc4000000001a */
[----:B------:R-:W-:Y:S01]  /*0bb0*/  FFMA R27, R27, R18, R22 ;  /* 0x000000121b1b7223 */ /* 0x000fe20000000016 */
[----:B------:R-:W-:Y:S01]  /*0bc0*/  FADD R41, R16, R41 ;  /* 0x0000002910297221 */ /* 0x000fe20000000000 */
[----:B------:R-:W-:Y:S01]  /*0bd0*/  FADD R24, R24, -R19 ;  /* 0x8000001318187221 */ /* 0x000fe20000000000 */
[----:B------:R-:W-:Y:S01]  /*0be0*/  FADD R19, R19, -R20 ;  /* 0x8000001413137221 */ /* 0x000fe20000000000 */
[----:B------:R-:W-:Y:S01]  /*0bf0*/  FADD R16, R27, -R0 ;  /* 0x800000001b107221 */ /* 0x000fe20000000000 */
[----:B------:R-:W-:Y:S01]  /*0c00*/  FMUL R39, R39, R39 ;  /* 0x0000002727277220 */ /* 0x000fe20000400000 */
[----:B------:R-:W-:Y:S01]  /*0c10*/  FFMA R14, R17, R24, R14 ;  /* 0x00000018110e7223 */ /* 0x000fe2000000000e */
[----:B------:R-:W-:Y:S01]  /*0c20*/  FMUL R17, R19, R19 ;  /* 0x0000001313117220 */ /* 0x000fe20000400000 */
[----:B------:R-:W-:Y:S01]  /*0c30*/  FFMA R0, R16, 0.20000000298023223877, R0 ;  /* 0x3e4ccccd10007823 */ /* 0x000fe20000000000 */
[----:B------:R-:W-:Y:S01]  /*0c40*/  FMUL R18, R39, 5 ;  /* 0x40a0000027127820 */ /* 0x000fe20000400000 */
[----:B------:R-:W-:-:S02]  /*0c50*/  FFMA R19, R19, 0.3333333432674407959, R20 ;  /* 0x3eaaaaab13137823 */ /* 0x000fc40000000014 */
[----:B------:R-:W-:Y:S01]  /*0c60*/  FADD R27, R27, -R0 ;  /* 0x800000001b1b7221 */ /* 0x000fe20000000000 */
[----:B------:R-:W-:Y:S01]  /*0c70*/  FFMA R41, R18, 0.5, R41 ;  /* 0x3f00000012297823 */ /* 0x000fe20000000029 */
[----:B------:R-:W-:Y:S01]  /*0c80*/  FADD R0, R0, -R19 ;  /* 0x8000001300007221 */ /* 0x000fe20000000000 */
[----:B------:R-:W-:Y:S01]  /*0c90*/  FMUL R17, R17, 10 ;  /* 0x4120000011117820 */ /* 0x000fe20000400000 */
[----:B------:R-:W-:Y:S01]  /*0ca0*/  FFMA R15, R16, R27, R15 ;  /* 0x0000001b100f7223 */ /* 0x000fe2000000000f */
[----:B------:R-:W-:Y:S01]  /*0cb0*/  FADD R14, R14, R41 ;  /* 0x000000290e0e7221 */ /* 0x000fe20000000000 */
[C---:B------:R-:W-:Y:S01]  /*0cc0*/  FMUL R16, R0.reuse, R0 ;  /* 0x0000000000107220 */ /* 0x040fe20000400000 */
[----:B------:R-:W-:Y:S02]  /*0cd0*/  FFMA R0, R0, 0.25, R19 ;  /* 0x3e80000000007823 */ /* 0x000fe40000000013 */
[----:B------:R-:W-:-:S03]  /*0ce0*/  FFMA R14, R17, 0.3333333432674407959, R14 ;  /* 0x3eaaaaab110e7823 */ /* 0x000fc6000000000e */
[----:B------:R-:W1:Y:S01]  /*0cf0*/  SHFL.BFLY PT, R17, R0, 0x10, 0x1f ;  /* 0x0e001f0000117f89 */ /* 0x000e6200000e0000 */
[----:B------:R-:W-:Y:S01]  /*0d00*/  FADD R14, R15, R14 ;  /* 0x0000000e0f0e7221 */ /* 0x000fe20000000000 */
[----:B------:R-:W-:-:S04]  /*0d10*/  FMUL R15, R16, 15 ;  /* 0x41700000100f7820 */ /* 0x000fc80000400000 */
[----:B------:R-:W-:-:S05]  /*0d20*/  FFMA R14, R15, 0.25, R14 ;  /* 0x3e8000000f0e7823 */ /* 0x000fca000000000e */
[----:B------:R-:W2:Y:S01]  /*0d30*/  SHFL.BFLY PT, R15, R14, 0x10, 0x1f ;  /* 0x0e001f000e0f7f89 */ /* 0x000ea200000e0000 */
[----:B-1----:R-:W-:-:S04]  /*0d40*/  FADD R17, -R0, R17 ;  /* 0x0000001100117221 */ /* 0x002fc80000000100 */
[C---:B------:R-:W-:Y:S01]  /*0d50*/  FMUL R16, R17.reuse, R17 ;  /* 0x0000001111107220 */ /* 0x040fe20000400000 */
[----:B------:R-:W-:-:S03]  /*0d60*/  FFMA R17, R17, 0.5, R0 ;  /* 0x3f00000011117823 */ /* 0x000fc60000000000 */
[----:B------:R-:W-:Y:S02]  /*0d70*/  FMUL R16, R16, 20 ;  /* 0x41a0000010107820 */ /* 0x000fe40000400000 */
[----:B------:R-:W1:Y:S01]  /*0d80*/  SHFL.BFLY PT, R18, R17, 0x8, 0x1f ;  /* 0x0d001f0011127f89 */ /* 0x000e6200000e0000 */
[----:B--2---:R-:W-:-:S04]  /*0d90*/  FADD R15, R14, R15 ;  /* 0x0000000f0e0f7221 */ /* 0x004fc80000000000 */
[----:B------:R-:W-:-:S05]  /*0da0*/  FFMA R15, R16, 0.5, R15 ;  /* 0x3f000000100f7823 */ /* 0x000fca000000000f */
        /* <DEDUP_REMOVED lines=12> */
[----:B------:R-:W-:Y:S01]  /*0e70*/  FMUL R0, R0, 80 ;  /* 0x42a0000000007820 */ /* 0x000fe20000400000 */
[----:B--2---:R-:W-:Y:S01]  /*0e80*/  FADD R19, R16, R19 ;  /* 0x0000001310137221 */ /* 0x004fe20000000000 */
[----:B------:R-:W1:Y:S03]  /*0e90*/  SHFL.BFLY PT, R14, R21, 0x2, 0x1f ;  /* 0x0c401f00150e7f89 */ /* 0x000e6600000e0000 */
[----:B------:R-:W-:-:S05]  /*0ea0*/  FFMA R0, R0, 0.5, R19 ;  /* 0x3f00000000007823 */ /* 0x000fca0000000013 */
[----:B------:R-:W2:Y:S01]  /*0eb0*/  SHFL.BFLY PT, R15, R0, 0x2, 0x1f ;  /* 0x0c401f00000f7f89 */ /* 0x000ea200000e0000 */
[----:B-1----:R-:W-:-:S04]  /*0ec0*/  FADD R14, -R21, R14 ;  /* 0x0000000e150e7221 */ /* 0x002fc80000000100 */
[C---:B------:R-:W-:Y:S01]  /*0ed0*/  FMUL R17, R14.reuse, R14 ;  /* 0x0000000e0e117220 */ /* 0x040fe20000400000 */
[----:B------:R-:W-:Y:S01]  /*0ee0*/  FFMA R14, R14, 0.5, R21 ;  /* 0x3f0000000e0e7823 */ /* 0x000fe20000000015 */
[----:B--2---:R-:W-:Y:S02]  /*0ef0*/  FADD R15, R0, R15 ;  /* 0x0000000f000f7221 */ /* 0x004fe40000000000 */
[----:B------:R-:W-:Y:S02]  /*0f00*/  FMUL R16, R17, 160 ;  /* 0x4320000011107820 */ /* 0x000fe40000400000 */
[----:B------:R-:W1:Y:S02]  /*0f10*/  SHFL.BFLY PT, R17, R14, 0x1, 0x1f ;  /* 0x0c201f000e117f89 */ /* 0x000e6400000e0000 */
[----:B------:R-:W-:Y:S01]  /*0f20*/  FFMA R15, R16, 0.5, R15 ;  /* 0x3f000000100f7823 */ /* 0x000fe2000000000f */
[----:B------:R-:W2:Y:S04]  /*0f30*/  S2UR UR6, SR_CgaCtaId ;  /* 0x00000000000679c3 */ /* 0x000ea80000008800 */
[----:B------:R-:W3:Y:S01]  /*0f40*/  SHFL.BFLY PT, R16, R15, 0x1, 0x1f ;  /* 0x0c201f000f107f89 */ /* 0x000ee200000e0000 */
[----:B------:R-:W-:Y:S01]  /*0f50*/  LOP3.LUT P0, RZ, R38, 0x1f, RZ, 0xc0, !PT ;  /* 0x0000001f26ff7812 */ /* 0x000fe2000780c0ff */
[----:B------:R-:W-:Y:S01]  /*0f60*/  UMOV UR4, 0x400 ;  /* 0x0000040000047882 */ /* 0x000fe20000000000 */
[----:B------:R-:W-:Y:S01]  /*0f70*/  SHF.R.U32.HI R18, RZ, 0x3, R38 ;  /* 0x00000003ff127819 */ /* 0x000fe20000011626 */
[----:B-1----:R-:W-:-:S04]  /*0f80*/  FADD R17, -R14, R17 ;  /* 0x000000110e117221 */ /* 0x002fc80000000100 */
[----:B------:R-:W-:Y:S01]  /*0f90*/  FMUL R0, R17, R17 ;  /* 0x0000001111007220 */ /* 0x000fe20000400000 */
[----:B--2---:R-:W-:Y:S01]  /*0fa0*/  ULEA UR6, UR6, UR4, 0x18 ;  /* 0x0000000406067291 */ /* 0x004fe2000f8ec0ff */
[----:B---3--:R-:W-:Y:S02]  /*0fb0*/  FADD R16, R15, R16 ;  /* 0x000000100f107221 */ /* 0x008fe40000000000 */
[----:B------:R-:W-:Y:S01]  /*0fc0*/  FMUL R19, R0, 320 ;  /* 0x43a0000000137820 */ /* 0x000fe20000400000 */
[----:B------:R-:W-:Y:S01]  /*0fd0*/  LOP3.LUT R21, R18, 0x1c, RZ, 0xc0, !PT ;  /* 0x0000001c12157812 */ /* 0x000fe200078ec0ff */
[----:B------:R-:W-:Y:S01]  /*0fe0*/  FFMA R14, R17, 0.5, R14 ;  /* 0x3f000000110e7823 */ /* 0x000fe2000000000e */
[----:B------:R-:W-:Y:S01]  /*0ff0*/  @!P0 MOV R0, 0x44200000 ;  /* 0x4420000000008802 */ /* 0x000fe20000000f00 */
[----:B------:R-:W-:-:S03]  /*1000*/  FFMA R16, R19, 0.5, R16 ;  /* 0x3f00000013107823 */ /* 0x000fc60000000010 */
[----:B------:R1:W-:Y:S04]  /*1010*/  @!P0 STS [R21+UR6], R14 ;  /* 0x0000000e15008988 */ /* 0x0003e80008000806 */
[----:B------:R1:W-:Y:S04]  /*1020*/  @!P0 STS [R21+UR6+0x40], R0 ;  /* 0x0000400015008988 */ /* 0x0003e80008000806 */
[----:B------:R1:W-:Y:S01]  /*1030*/  @!P0 STS [R21+UR6+0x20], R16 ;  /* 0x0000201015008988 */ /* 0x0003e20008000806 */
[----:B------:R-:W-:Y:S01]  /*1040*/  BAR.SYNC.DEFER_BLOCKING 0x0 ;  /* 0x0000000000007b1d */ /* 0x000fe20000010000 */
[----:B------:R-:W-:-:S13]  /*1050*/  ISETP.GE.U32.AND P1, PT, R38, 0x8, PT ;  /* 0x000000082600780c */ /* 0x000fda0003f26070 */
[----:B------:R1:W2:Y:S01]  /*1060*/  @!P1 LDS R33, [R9+UR6+0x40] ;  /* 0x0000400609219984 */ /* 0x0002a20008000800 */
[----:B------:R-:W-:Y:S04]  /*1070*/  BSSY.RECONVERGENT B0, `(.L_x_0) ;  /* 0x0000004000007945 */ /* 0x000fe80003800200 */
[----:B0-----:R-:W-:Y:S05]  /*1080*/  @P1 BRA `(.L_x_1) ;  /* 0x0000000000081947 */ /* 0x001fea0003800000 */
[----:B-1----:R0:W3:Y:S04]  /*1090*/  LDS R16, [R9+UR6] ;  /* 0x0000000609107984 */ /* 0x0020e80008000800 */
[----:B------:R0:W4:Y:S02]  /*10a0*/  LDS R17, [R9+UR6+0x20] ;  /* 0x0000200609117984 */ /* 0x0001240008000800 */
.L_x_1:
[----:B------:R-:W-:Y:S05]  /*10b0*/  BSYNC.RECONVERGENT B0 ;  /* 0x0000000000007941 */ /* 0x000fea0003800200 */
.L_x_0:
[----:B--2---:R-:W2:Y:S01]  /*10c0*/  SHFL.BFLY PT, R20, R33, 0x4, 0x1f ;  /* 0x0c801f0021147f89 */ /* 0x004ea200000e0000 */
[----:B------:R-:W-:Y:S03]  /*10d0*/  BSSY.RECONVERGENT B0, `(.L_x_2) ;  /* 0x0000044000007945 */ /* 0x000fe60003800200 */
[----:B----4-:R-:W4:Y:S01]  /*10e0*/  SHFL.BFLY PT, R18, R17, 0x4, 0x1f ;  /* 0x0c801f0011127f89 */ /* 0x010f2200000e0000 */
[----:B-12---:R-:W-:-:S04]  /*10f0*/  FADD R14, R33, R20 ;  /* 0x00000014210e7221 */ /* 0x006fc80000000000 */
[C---:B------:R-:W-:Y:S01]  /*1100*/  FMUL R15, R14.reuse, 0.25 ;  /* 0x3e8000000e0f7820 */ /* 0x040fe20000400000 */
[C---:B------:R-:W-:Y:S01]  /*1110*/  FSETP.GEU.AND P1, PT, |R14|.reuse, 1.175494350822287508e-38, PT ;  /* 0x008000000e00780b */ /* 0x040fe20003f2e200 */
[----:B------:R-:W-:Y:S01]  /*1120*/  FSETP.GT.AND P0, PT, |R14|, 8.50705917302346158658e+37, PT ;  /* 0x7e8000000e00780b */ /* 0x000fe20003f04200 */
[----:B------:R-:W1:Y:S01]  /*1130*/  SHFL.BFLY PT, R21, R14, 0x2, 0x1f ;  /* 0x0c401f000e157f89 */ /* 0x000e6200000e0000 */
[----:B----4-:R-:W-:-:S03]  /*1140*/  FADD R17, R17, R18 ;  /* 0x0000001211117221 */ /* 0x010fc60000000000 */
[----:B------:R-:W-:Y:S02]  /*1150*/  FSEL R19, R15, R14, P0 ;  /* 0x0000000e0f137208 */ /* 0x000fe40000000000 */
[----:B---3--:R-:W2:Y:S05]  /*1160*/  SHFL.BFLY PT, R15, R16, 0x4, 0x1f ;  /* 0x0c801f00100f7f89 */ /* 0x008eaa00000e0000 */
[----:B------:R-:W-:Y:S01]  /*1170*/  @!P1 FMUL R19, R19, 16777216 ;  /* 0x4b80000013139820 */ /* 0x000fe20000400000 */
[----:B------:R-:W-:-:S04]  /*1180*/  @P0 FMUL R20, R20, 0.25 ;  /* 0x3e80000014140820 */ /* 0x000fc80000400000 */
[----:B------:R-:W-:Y:S01]  /*1190*/  @!P1 FMUL R20, R20, 16777216 ;  /* 0x4b80000014149820 */ /* 0x000fe20000400000 */
[----:B------:R-:W3:Y:S01]  /*11a0*/  MUFU.RCP R19, R19 ;  /* 0x0000001300137308 */ /* 0x000ee20000001000 */
[C---:B------:R-:W-:Y:S01]  /*11b0*/  FSETP.NEU.AND P1, PT, R14.reuse, RZ, PT ;  /* 0x000000ff0e00720b */ /* 0x040fe20003f2d000 */
[----:B-1----:R-:W-:-:S04]  /*11c0*/  FADD R0, R14, R21 ;  /* 0x000000150e007221 */ /* 0x002fc80000000000 */
[C---:B------:R-:W-:Y:S01]  /*11d0*/  FMUL R23, R0.reuse, 0.25 ;  /* 0x3e80000000177820 */ /* 0x040fe20000400000 */
[C---:B------:R-:W-:Y:S01]  /*11e0*/  FSETP.GEU.AND P2, PT, |R0|.reuse, 1.175494350822287508e-38, PT ;  /* 0x008000000000780b */ /* 0x040fe20003f4e200 */
[----:B------:R-:W-:Y:S01]  /*11f0*/  FSETP.GT.AND P0, PT, |R0|, 8.50705917302346158658e+37, PT ;  /* 0x7e8000000000780b */ /* 0x000fe20003f04200 */
[----:B---3--:R-:W-:Y:S01]  /*1200*/  FMUL R20, R19, R20 ;  /* 0x0000001413147220 */ /* 0x008fe20000400000 */
[----:B--2---:R-:W-:-:S03]  /*1210*/  FADD R19, -R16, R15 ;  /* 0x0000000f10137221 */ /* 0x004fc60000000100 */
[----:B------:R-:W-:Y:S01]  /*1220*/  FSEL R23, R23, R0, P0 ;  /* 0x0000000017177208 */ /* 0x000fe20000000000 */
[----:B------:R-:W1:Y:S01]  /*1230*/  SHFL.BFLY PT, R15, R0, 0x1, 0x1f ;  /* 0x0c201f00000f7f89 */ /* 0x000e6200000e0000 */
[----:B------:R-:W-:Y:S01]  /*1240*/  FSEL R20, R20, RZ, P1 ;  /* 0x000000ff14147208 */ /* 0x000fe20000800000 */
[----:B------:R-:W-:-:S04]  /*1250*/  FMUL R22, R19, R19 ;  /* 0x0000001313167220 */ /* 0x000fc80000400000 */
[----:B------:R-:W-:Y:S01]  /*1260*/  @!P2 FMUL R23, R23, 16777216 ;  /* 0x4b8000001717a820 */ /* 0x000fe20000400000 */
[----:B------:R-:W-:Y:S01]  /*1270*/  @P0 FMUL R21, R21, 0.25 ;  /* 0x3e80000015150820 */ /* 0x000fe20000400000 */
[----:B------:R-:W-:Y:S01]  /*1280*/  FSETP.NEU.AND P1, PT, R0, RZ, PT ;  /* 0x000000ff0000720b */ /* 0x000fe20003f2d000 */
[----:B------:R-:W-:Y:S01]  /*1290*/  FFMA R16, R19, R20, R16 ;  /* 0x0000001413107223 */ /* 0x000fe20000000010 */
[----:B------:R-:W-:Y:S01]  /*12a0*/  FMUL R22, R33, R22 ;  /* 0x0000001621167220 */ /* 0x000fe20000400000 */
[----:B------:R-:W2:Y:S01]  /*12b0*/  MUFU.RCP R24, R23 ;  /* 0x0000001700187308 */ /* 0x000ea20000001000 */
[----:B------:R-:W-:Y:S02]  /*12c0*/  @!P2 FMUL R21, R21, 16777216 ;  /* 0x4b8000001515a820 */ /* 0x000fe40000400000 */
[----:B------:R-:W3:Y:S01]  /*12d0*/  SHFL.BFLY PT, R19, R16, 0x2, 0x1f ;  /* 0x0c401f0010137f89 */ /* 0x000ee200000e0000 */
[----:B------:R-:W-:-:S05]  /*12e0*/  FFMA R17, R20, R22, R17 ;  /* 0x0000001614117223 */ /* 0x000fca0000000011 */
[----:B------:R-:W4:Y:S01]  /*12f0*/  SHFL.BFLY PT, R20, R17, 0x2, 0x1f ;  /* 0x0c401f0011147f89 */ /* 0x000f2200000e0000 */
[----:B-1----:R-:W-:Y:S01]  /*1300*/  FADD R18, R0, R15 ;  /* 0x0000000f00127221 */ /* 0x002fe20000000000 */
[----:B--2---:R-:W-:-:S03]  /*1310*/  FMUL R24, R24, R21 ;  /* 0x0000001518187220 */ /* 0x004fc60000400000 */
[C---:B------:R-:W-:Y:S01]  /*1320*/  FMUL R23, R18.reuse, 0.25 ;  /* 0x3e80000012177820 */ /* 0x040fe20000400000 */
[C---:B------:R-:W-:Y:S01]  /*1330*/  FSETP.GEU.AND P2, PT, |R18|.reuse, 1.175494350822287508e-38, PT ;  /* 0x008000001200780b */ /* 0x040fe20003f4e200 */
[----:B------:R-:W-:Y:S01]  /*1340*/  FSETP.GT.AND P0, PT, |R18|, 8.50705917302346158658e+37, PT ;  /* 0x7e8000001200780b */ /* 0x000fe20003f04200 */
[----:B------:R-:W-:Y:S01]  /*1350*/  FSEL R24, R24, RZ, P1 ;  /* 0x000000ff18187208 */ /* 0x000fe20000800000 */
[----:B------:R-:W-:-:S03]  /*1360*/  ISETP.NE.AND P1, PT, R38, RZ, PT ;  /* 0x000000ff2600720c */ /* 0x000fc60003f25270 */
[----:B------:R-:W-:Y:S01]  /*1370*/  FSEL R23, R23, R18, P0 ;  /* 0x0000001217177208 */ /* 0x000fe20000000000 */
[----:B---3--:R-:W-:-:S04]  /*1380*/  FADD R19, -R16, R19 ;  /* 0x0000001310137221 */ /* 0x008fc80000000100 */
[C---:B------:R-:W-:Y:S01]  /*1390*/  FMUL R21, R19.reuse, R19 ;  /* 0x0000001313157220 */ /* 0x040fe20000400000 */
[----:B------:R-:W-:Y:S01]  /*13a0*/  FFMA R19, R19, R24, R16 ;  /* 0x0000001813137223 */ /* 0x000fe20000000010 */
[----:B----4-:R-:W-:Y:S01]  /*13b0*/  FADD R17, R17, R20 ;  /* 0x0000001411117221 */ /* 0x010fe20000000000 */
[----:B------:R-:W-:Y:S01]  /*13c0*/  @!P2 FMUL R23, R23, 16777216 ;  /* 0x4b8000001717a820 */ /* 0x000fe20000400000 */
[----:B------:R-:W-:Y:S01]  /*13d0*/  FMUL R21, R14, R21 ;  /* 0x000000150e157220 */ /* 0x000fe20000400000 */
[----:B------:R-:W-:Y:S01]  /*13e0*/  @P0 FMUL R15, R15, 0.25 ;  /* 0x3e8000000f0f0820 */ /* 0x000fe20000400000 */
[----:B------:R-:W1:Y:S01]  /*13f0*/  SHFL.BFLY PT, R14, R19, 0x1, 0x1f ;  /* 0x0c201f00130e7f89 */ /* 0x000e6200000e0000 */
[----:B------:R-:W2:Y:S01]  /*1400*/  MUFU.RCP R22, R23 ;  /* 0x0000001700167308 */ /* 0x000ea20000001000 */
[----:B------:R-:W-:Y:S01]  /*1410*/  FFMA R21, R24, R21, R17 ;  /* 0x0000001518157223 */ /* 0x000fe20000000011 */
[----:B------:R-:W-:Y:S01]  /*1420*/  @!P2 FMUL R15, R15, 16777216 ;  /* 0x4b8000000f0fa820 */ /* 0x000fe20000400000 */
[----:B------:R-:W3:Y:S01]  /*1430*/  LDC.64 R16, c[0x0][0x3a0] ;  /* 0x0000e800ff107b82 */ /* 0x000ee20000000a00 */
[----:B------:R-:W-:-:S02]  /*1440*/  FSETP.NEU.AND P0, PT, R18, RZ, PT ;  /* 0x000000ff1200720b */ /* 0x000fc40003f0d000 */
[----:B------:R-:W4:Y:S01]  /*1450*/  SHFL.BFLY PT, R20, R21, 0x1, 0x1f ;  /* 0x0c201f0015147f89 */ /* 0x000f2200000e0000 */
[----:B--2---:R-:W-:Y:S01]  /*1460*/  FMUL R22, R22, R15 ;  /* 0x0000000f16167220 */ /* 0x004fe20000400000 */
[----:B-1----:R-:W-:-:S04]  /*1470*/  FADD R14, -R19, R14 ;  /* 0x0000000e130e7221 */ /* 0x002fc80000000100 */
[----:B------:R-:W-:Y:S01]  /*1480*/  FSEL R22, R22, RZ, P0 ;  /* 0x000000ff16167208 */ /* 0x000fe20000000000 */
[----:B------:R-:W-:-:S04]  /*1490*/  FMUL R25, R14, R14 ;  /* 0x0000000e0e197220 */ /* 0x000fc80000400000 */
[----:B------:R-:W-:Y:S01]  /*14a0*/  FFMA R14, R14, R22, R19 ;  /* 0x000000160e0e7223 */ /* 0x000fe20000000013 */
[----:B----4-:R-:W-:Y:S01]  /*14b0*/  FADD R15, R21, R20 ;  /* 0x00000014150f7221 */ /* 0x010fe20000000000 */
[----:B------:R-:W-:-:S04]  /*14c0*/  FMUL R25, R0, R25 ;  /* 0x0000001900197220 */ /* 0x000fc80000400000 */
[----:B------:R-:W-:Y:S01]  /*14d0*/  FFMA R22, R22, R25, R15 ;  /* 0x0000001916167223 */ /* 0x000fe2000000000f */
[----:B------:R-:W-:Y:S06]  /*14e0*/  @P1 BRA `(.L_x_3) ;  /* 0x0000000000081947 */ /* 0x000fec0003800000 */
[----:B------:R1:W-:Y:S04]  /*14f0*/  STS [R9+UR6], R14 ;  /* 0x0000000e09007988 */ /* 0x0003e80008000806 */
[----:B------:R1:W-:Y:S02]  /*1500*/  STS [R9+UR6+0x20], R22 ;  /* 0x0000201609007988 */ /* 0x0003e40008000806 */
.L_x_3:
[----:B------:R-:W-:Y:S05]  /*1510*/  BSYNC.RECONVERGENT B0 ;  /* 0x0000000000007941 */ /* 0x000fea0003800200 */
.L_x_2:
[----:B------:R2:W-:Y:S01]  /*1520*/  @!P1 STS [R9+UR6+0x40], R18 ;  /* 0x0000401209009988 */ /* 0x0005e20008000806 */
[----:B-1----:R-:W1:Y:S01]  /*1530*/  LDC.64 R14, c[0x0][0x398] ;  /* 0x0000e600ff0e7b82 */ /* 0x002e620000000a00 */
[----:B------:R-:W-:-:S07]  /*1540*/  UMOV UR4, 0xf0 ;  /* 0x000000f000047882 */ /* 0x000fce0000000000 */
[----:B------:R-:W-:Y:S01]  /*1550*/  BAR.SYNC.DEFER_BLOCKING 0x0 ;  /* 0x0000000000007b1d */ /* 0x000fe20000010000 */
[----:B------:R-:W-:-:S05]  /*1560*/  USHF.R.U32 UR8, UR4, 0x4, URZ ;  /* 0x0000000404087899 */ /* 0x000fca00080016ff */
[----:B------:R-:W-:Y:S02]  /*1570*/  UMOV UR9, 0x120 ;  /* 0x0000012000097882 */ /* 0x000fe40000000000 */
[----:B------:R-:W-:-:S04]  /*1580*/  ULOP3.LUT UR9, UR9, 0xf, UR8, 0xf8, !UPT ;  /* 0x0000000f09097892 */ /* 0x000fc8000f8ef808 */
[----:B------:R-:W-:Y:S01]  /*1590*/  USHF.L.U32 UR9, UR9, 0x14, URZ ;  /* 0x0000001409097899 */ /* 0x000fe200080006ff */
[----:B------:R-:W-:Y:S01]  /*15a0*/  UMOV UR8, URZ ;  /* 0x000000ff00087c82 */ /* 0x000fe20008000000 */
[----:B------:R-:W-:Y:S01]  /*15b0*/  USHF.R.U32 UR4, UR4, 0x4, URZ ;  /* 0x0000000404047899 */ /* 0x000fe200080016ff */
[----:B------:R-:W-:-:S03]  /*15c0*/  UMOV UR5, 0x140 ;  /* 0x0000014000057882 */ /* 0x000fc60000000000 */
[----:B------:R-:W-:-:S04]  /*15d0*/  ULOP3.LUT UR5, UR5, 0xf, UR4, 0xf8, !UPT ;  /* 0x0000000f05057892 */ /* 0x000fc8000f8ef804 */
[----:B------:R-:W-:Y:S01]  /*15e0*/  USHF.L.U32 UR5, UR5, 0x14, URZ ;  /* 0x0000001405057899 */ /* 0x000fe200080006ff */
[----:B------:R-:W-:Y:S01]  /*15f0*/  UMOV UR4, URZ ;  /* 0x000000ff00047c82 */ /* 0x000fe20008000000 */
[----:B------:R4:W5:Y:S04]  /*1600*/  LDG.E.EF.64 R20, desc[UR8][R4.64] ;  /* 0x0000000804147981 */ /* 0x000968000c0e1b00 */
[----:B---3--:R-:W3:Y:S04]  /*1610*/  LDG.E.EF.64 R6, desc[UR8][R6.64] ;  /* 0x0000000806067981 */ /* 0x008ee8000c0e1b00 */
[----:B------:R-:W3:Y:S01]  /*1620*/  LDG.E.EL.64 R22, desc[UR4][R2.64] ;  /* 0x0000000402167981 */ /* 0x000ee2000c2e1b00 */
[----:B-1----:R-:W-:-:S03]  /*1630*/  IMAD.WIDE.U32 R14, R32, 0x8, R14 ;  /* 0x00000008200e7825 */ /* 0x002fc600078e000e */
[----:B------:R-:W1:Y:S01]  /*1640*/  LDS R19, [UR6+0x20] ;  /* 0x00002006ff137984 */ /* 0x000e620008000800 */
[----:B------:R-:W-:-:S03]  /*1650*/  IMAD.WIDE.U32 R32, R32, 0x8, R16 ;  /* 0x0000000820207825 */ /* 0x000fc600078e0010 */
[----:B------:R-:W3:Y:S04]  /*1660*/  LDG.E.EL.64 R16, desc[UR4][R14.64] ;  /* 0x000000040e107981 */ /* 0x000ee8000c2e1b00 */
[----:B------:R-:W3:Y:S01]  /*1670*/  LDG.E.EL.64 R24, desc[UR4][R32.64] ;  /* 0x0000000420187981 */ /* 0x000ee2000c2e1b00 */
[----:B--2---:R-:W-:Y:S01]  /*1680*/  HFMA2 R18, -RZ, RZ, 0.662109375, -19.203125 ;  /* 0x394ccccdff127431 */ /* 0x004fe200000001ff */
[----:B------:R-:W2:Y:S02]  /*1690*/  LDCU.64 UR10, c[0x0][0x358] ;  /* 0x00006b00ff0a77ac */ /* 0x000ea40008000a00 */
[----:B------:R-:W0:Y:S02]  /*16a0*/  LDS R0, [UR6] ;  /* 0x00000006ff007984 */ /* 0x000e240008000800 */
[----:B-1----:R-:W-:-:S04]  /*16b0*/  FFMA R19, R19, R18, 9.9999999747524270788e-07 ;  /* 0x358637bd13137423 */ /* 0x002fc80000000012 */
[----:B----4-:R-:W1:Y:S01]  /*16c0*/  MUFU.RSQ R4, R19 ;  /* 0x0000001300047308 */ /* 0x010e620000001400 */
[--C-:B-----5:R-:W-:Y:S02]  /*16d0*/  HADD2.F32 R5, -RZ, R20.reuse.H0_H0 ;  /* 0x20000014ff057230 */ /* 0x120fe40000004100 */
[----:B------:R-:W-:Y:S02]  /*16e0*/  HADD2.F32 R20, -RZ, R20.H1_H1 ;  /* 0x30000014ff147230 */ /* 0x000fe40000004100 */
[----:B---3--:R-:W-:Y:S02]  /*16f0*/  HADD2.F32 R18, -RZ, R6.H0_H0 ;  /* 0x20000006ff127230 */ /* 0x008fe40000004100 */
[--C-:B0-----:R-:W-:Y:S02]  /*1700*/  HADD2.F32 R9, -RZ, R22.reuse.H0_H0 ;  /* 0x20000016ff097230 */ /* 0x101fe40000004100 */
[----:B------:R-:W-:-:S03]  /*1710*/  HADD2.F32 R22, -RZ, R22.H1_H1 ;  /* 0x30000016ff167230 */ /* 0x000fc60000004100 */
[----:B------:R-:W-:Y:S01]  /*1720*/  FFMA R27, R18, R9, R5 ;  /* 0x00000009121b7223 */ /* 0x000fe20000000005 */
[----:B------:R-:W-:Y:S02]  /*1730*/  HADD2.F32 R9, -RZ, R6.H1_H1 ;  /* 0x30000006ff097230 */ /* 0x000fe40000004100 */
[--C-:B------:R-:W-:Y:S02]  /*1740*/  HADD2.F32 R6, -RZ, R7.reuse.H0_H0 ;  /* 0x20000007ff067230 */ /* 0x100fe40000004100 */
[----:B------:R-:W-:Y:S01]  /*1750*/  FADD R27, -R0, R27 ;  /* 0x0000001b001b7221 */ /* 0x000fe20000000100 */
[----:B------:R-:W-:Y:S02]  /*1760*/  HADD2.F32 R18, -RZ, R7.H1_H1 ;  /* 0x30000007ff127230 */ /* 0x000fe40000004100 */
[----:B------:R-:W-:Y:S01]  /*1770*/  FFMA R9, R9, R22, R20 ;  /* 0x0000001609097223 */ /* 0x000fe20000000014 */
[----:B------:R-:W-:Y:S02]  /*1780*/  HADD2.F32 R5, -RZ, R21.H0_H0 ;  /* 0x20000015ff057230 */ /* 0x000fe40000004100 */
[----:B-1----:R-:W-:Y:S01]  /*1790*/  FMUL R28, R4, R27 ;  /* 0x0000001b041c7220 */ /* 0x002fe20000400000 */
[----:B------:R-:W-:-:S02]  /*17a0*/  HADD2.F32 R7, -RZ, R23.H0_H0 ;  /* 0x20000017ff077230 */ /* 0x000fc40000004100 */
[----:B------:R-:W-:Y:S01]  /*17b0*/  FADD R9, -R0, R9 ;  /* 0x0000000900097221 */ /* 0x000fe20000000100 */
[----:B------:R-:W-:Y:S02]  /*17c0*/  HADD2.F32 R21, -RZ, R21.H1_H1 ;  /* 0x30000015ff157230 */ /* 0x000fe40000004100 */
[----:B------:R-:W-:Y:S02]  /*17d0*/  HADD2.F32 R23, -RZ, R23.H1_H1 ;  /* 0x30000017ff177230 */ /* 0x000fe40000004100 */
[----:B------:R-:W-:Y:S01]  /*17e0*/  FFMA R27, R6, R7, R5 ;  /* 0x00000007061b7223 */ /* 0x000fe20000000005 */
[----:B------:R-:W-:Y:S02]  /*17f0*/  HADD2.F32 R19, -RZ, R16.H0_H0 ;  /* 0x20000010ff137230 */ /* 0x000fe40000004100 */
[----:B------:R-:W-:Y:S01]  /*1800*/  FMUL R9, R4, R9 ;  /* 0x0000000904097220 */ /* 0x000fe20000400000 */
[----:B------:R-:W-:Y:S02]  /*1810*/  HADD2.F32 R26, -RZ, R24.H0_H0 ;  /* 0x20000018ff1a7230 */ /* 0x000fe40000004100 */
[----:B------:R-:W-:Y:S01]  /*1820*/  FFMA R21, R18, R23, R21 ;  /* 0x0000001712157223 */ /* 0x000fe20000000015 */
[----:B------:R-:W-:-:S02]  /*1830*/  HADD2.F32 R16, -RZ, R16.H1_H1 ;  /* 0x30000010ff107230 */ /* 0x000fc40000004100 */
[C---:B------:R-:W-:Y:S01]  /*1840*/  FADD R27, -R0.reuse, R27 ;  /* 0x0000001b001b7221 */ /* 0x040fe20000000100 */
[----:B------:R-:W-:Y:S02]  /*1850*/  HADD2.F32 R7, -RZ, R24.H1_H1 ;  /* 0x30000018ff077230 */ /* 0x000fe40000004100 */
[----:B------:R-:W-:Y:S01]  /*1860*/  FADD R21, -R0, R21 ;  /* 0x0000001500157221 */ /* 0x000fe20000000100 */
[----:B------:R-:W-:Y:S01]  /*1870*/  FFMA R26, R19, R28, R26 ;  /* 0x0000001c131a7223 */ /* 0x000fe2000000001a */
[----:B------:R-:W-:Y:S02]  /*1880*/  HADD2.F32 R5, -RZ, R17.H0_H0 ;  /* 0x20000011ff057230 */ /* 0x000fe40000004100 */
[C---:B------:R-:W-:Y:S01]  /*1890*/  FMUL R27, R4.reuse, R27 ;  /* 0x0000001b041b7220 */ /* 0x040fe20000400000 */
[----:B------:R-:W-:Y:S02]  /*18a0*/  HADD2.F32 R6, -RZ, R25.H0_H0 ;  /* 0x20000019ff067230 */ /* 0x000fe40000004100 */
[----:B------:R-:W-:Y:S01]  /*18b0*/  FMUL R21, R4, R21 ;  /* 0x0000001504157220 */ /* 0x000fe20000400000 */
[----:B------:R-:W-:-:S02]  /*18c0*/  HADD2.F32 R17, -RZ, R17.H1_H1 ;  /* 0x30000011ff117230 */ /* 0x000fc40000004100 */
[----:B------:R-:W-:Y:S01]  /*18d0*/  FFMA R9, R16, R9, R7 ;  /* 0x0000000910097223 */ /* 0x000fe20000000007 */
[----:B------:R-:W-:Y:S02]  /*18e0*/  HADD2.F32 R18, -RZ, R25.H1_H1 ;  /* 0x30000019ff127230 */ /* 0x000fe40000004100 */
[----:B------:R-:W-:Y:S01]  /*18f0*/  FFMA R5, R5, R27, R6 ;  /* 0x0000001b05057223 */ /* 0x000fe20000000006 */
[C---:B------:R-:W-:Y:S01]  /*1900*/  FSETP.GT.AND P5, PT, R26.reuse, -448, PT ;  /* 0xc3e000001a00780b */ /* 0x040fe20003fa4000 */
[----:B------:R-:W-:Y:S01]  /*1910*/  FSETP.NAN.AND P6, PT, R26, R26, PT ;  /* 0x0000001a1a00720b */ /* 0x000fe20003fc8000 */
[----:B------:R-:W-:Y:S01]  /*1920*/  FSETP.GT.AND P4, PT, R9, -448, PT ;  /* 0xc3e000000900780b */ /* 0x000fe20003f84000 */
[----:B------:R-:W-:Y:S01]  /*1930*/  FFMA R18, R17, R21, R18 ;  /* 0x0000001511127223 */ /* 0x000fe20000000012 */
[----:B------:R-:W-:Y:S01]  /*1940*/  FSETP.GT.AND P2, PT, R5, -448, PT ;  /* 0xc3e000000500780b */ /* 0x000fe20003f44000 */
[----:B------:R-:W-:Y:S01]  /*1950*/  FSETP.NAN.AND P3, PT, R9, R9, PT ;  /* 0x000000090900720b */ /* 0x000fe20003f68000 */
[----:B------:R-:W-:Y:S01]  /*1960*/  FSETP.NAN.AND P1, PT, R5, R5, PT ;  /* 0x000000050500720b */ /* 0x000fe20003f28000 */
[----:B------:R-:W0:Y:S01]  /*1970*/  LDC.64 R6, c[0x0][0x3a8] ;  /* 0x0000ea00ff067b82 */ /* 0x000e220000000a00 */
[----:B------:R-:W-:Y:S01]  /*1980*/  FSETP.GT.AND P0, PT, R18, -448, PT ;  /* 0xc3e000001200780b */ /* 0x000fe20003f04000 */
[----:B------:R-:W-:-:S04]  /*1990*/  SHF.R.S32.HI R19, RZ, 0x1f, R8 ;  /* 0x0000001fff137819 */ /* 0x000fc80000011408 */
[----:B------:R-:W-:Y:S01]  /*19a0*/  @!P5 FSEL R26, R26, -448, P6 ;  /* 0xc3e000001a1ad808 */ /* 0x000fe20003000000 */
[----:B------:R-:W-:Y:S01]  /*19b0*/  FSETP.NAN.AND P5, PT, R18, R18, PT ;  /* 0x000000121200720b */ /* 0x000fe20003fa8000 */
[----:B------:R-:W-:Y:S02]  /*19c0*/  @!P4 FSEL R9, R9, -448, P3 ;  /* 0xc3e000000909c808 */ /* 0x000fe40001800000 */
[----:B------:R-:W-:Y:S01]  /*19d0*/  @!P2 FSEL R5, R5, -448, P1 ;  /* 0xc3e000000505a808 */ /* 0x000fe20000800000 */
[C---:B------:R-:W-:Y:S01]  /*19e0*/  FSETP.GEU.AND P1, PT, R26.reuse, 448, PT ;  /* 0x43e000001a00780b */ /* 0x040fe20003f2e000 */
[----:B------:R-:W-:Y:S01]  /*19f0*/  FSETP.NAN.AND P6, PT, R26, R26, PT ;  /* 0x0000001a1a00720b */ /* 0x000fe20003fc8000 */
[C---:B------:R-:W-:Y:S01]  /*1a00*/  FSETP.NAN.AND P4, PT, R9.reuse, R9, PT ;  /* 0x000000090900720b */ /* 0x040fe20003f88000 */
[----:B------:R-:W-:Y:S01]  /*1a10*/  @!P0 FSEL R18, R18, -448, P5 ;  /* 0xc3e0000012128808 */ /* 0x000fe20002800000 */
[----:B------:R-:W-:Y:S01]  /*1a20*/  FSETP.GEU.AND P5, PT, R9, 448, PT ;  /* 0x43e000000900780b */ /* 0x000fe20003fae000 */
[C---:B------:R-:W-:Y:S01]  /*1a30*/  FSETP.GEU.AND P3, PT, R5.reuse, 448, PT ;  /* 0x43e000000500780b */ /* 0x040fe20003f6e000 */
[----:B------:R-:W-:-:S02]  /*1a40*/  FSETP.NAN.AND P2, PT, R5, R5, PT ;  /* 0x000000050500720b */ /* 0x000fc40003f48000 */
[----:B------:R-:W-:-:S05]  /*1a50*/  FSETP.GEU.AND P0, PT, R18, 448, PT ;  /* 0x43e000001200780b */ /* 0x000fca0003f0e000 */
[----:B------:R-:W-:Y:S01]  /*1a60*/  @P1 SEL R26, R26, 0x43e00000, P6 ;  /* 0x43e000001a1a1807 */ /* 0x000fe20003000000 */
[----:B------:R-:W-:-:S03]  /*1a70*/  FSETP.NAN.AND P1, PT, R18, R18, PT ;  /* 0x000000121200720b */ /* 0x000fc60003f28000 */
[----:B------:R-:W-:Y:S01]  /*1a80*/  @P5 SEL R9, R9, 0x43e00000, P4 ;  /* 0x43e0000009095807 */ /* 0x000fe20002000000 */
[----:B------:R-:W-:-:S03]  /*1a90*/  @P3 SEL R5, R5, 0x43e00000, P2 ;  /* 0x43e0000005053807 */ /* 0x000fc60001000000 */
[----:B------:R-:W-:Y:S01]  /*1aa0*/  @P0 SEL R18, R18, 0x43e00000, P1 ;  /* 0x43e0000012120807 */ /* 0x000fe20000800000 */
[----:B------:R-:W-:Y:S01]  /*1ab0*/  F2FP.SATFINITE.E4M3.F32.PACK_AB_MERGE_C R26, R9, R26, RZ ;  /* 0x0000001a091a723e */ /* 0x000fe200048070ff */
[----:B------:R-:W-:-:S03]  /*1ac0*/  MOV R9, RZ ;  /* 0x000000ff00097202 */ /* 0x000fc60000000f00 */
[----:B------:R-:W-:Y:S01]  /*1ad0*/  F2FP.SATFINITE.E4M3.F32.PACK_AB_MERGE_C R5, R18, R5, RZ ;  /* 0x000000051205723e */ /* 0x000fe200048070ff */
[----:B------:R-:W-:Y:S01]  /*1ae0*/  MOV R18, R8 ;  /* 0x0000000800127202 */ /* 0x000fe20000000f00 */
[----:B------:R-:W-:-:S03]  /*1af0*/  IADD.64 R16, R8, 0x400 ;  /* 0x0000040008107835 */ /* 0x000fc600078e0200 */
[----:B------:R-:W-:Y:S01]  /*1b00*/  PRMT R5, R26, 0x5410, R5 ;  /* 0x000054101a057816 */ /* 0x000fe20000000005 */
[----:B0-----:R-:W-:Y:S02]  /*1b10*/  IADD.64 R28, R18, R6 ;  /* 0x00000006121c7235 */ /* 0x001fe400078e0200 */
[----:B------:R-:W-:-:S04]  /*1b20*/  IMAD.WIDE R26, R16, 0x2, R10 ;  /* 0x00000002101a7825 */ /* 0x000fc800078e020a */
[----:B------:R-:W-:Y:S01]  /*1b30*/  IMAD.WIDE R22, R16, 0x2, R12 ;  /* 0x0000000210167825 */ /* 0x000fe200078e020c */
[----:B--2---:R0:W-:Y:S04]  /*1b40*/  STG.E desc[UR10][R28.64], R5 ;  /* 0x000000051c007986 */ /* 0x0041e8000c10190a */
[----:B------:R-:W2:Y:S04]  /*1b50*/  LDG.E.EL.64 R24, desc[UR4][R2.64+0x800] ;  /* 0x0008000402187981 */ /* 0x000ea8000c2e1b00 */
[----:B------:R-:W3:Y:S04]  /*1b60*/  LDG.E.EF.64 R26, desc[UR8][R26.64] ;  /* 0x000000081a1a7981 */ /* 0x000ee8000c0e1b00 */
[----:B------:R-:W4:Y:S04]  /*1b70*/  LDG.E.EF.64 R22, desc[UR8][R22.64] ;  /* 0x0000000816167981 */ /* 0x000f28000c0e1b00 */
[----:B------:R-:W5:Y:S04]  /*1b80*/  LDG.E.EL.64 R18, desc[UR4][R14.64+0x800] ;  /* 0x000800040e127981 */ /* 0x000f68000c2e1b00 */
[----:B------:R-:W5:Y:S01]  /*1b90*/  LDG.E.EL.64 R20, desc[UR4][R32.64+0x800] ;  /* 0x0008000420147981 */ /* 0x000f62000c2e1b00 */
[----:B--2---:R-:W-:-:S02]  /*1ba0*/  HADD2.F32 R31, -RZ, R24.H0_H0 ;  /* 0x20000018ff1f7230 */ /* 0x004fc40000004100 */
[----:B------:R-:W-:Y:S02]  /*1bb0*/  HADD2.F32 R34, -RZ, R24.H1_H1 ;  /* 0x30000018ff227230 */ /* 0x000fe40000004100 */
[--C-:B---3--:R-:W-:Y:S02]  /*1bc0*/  HADD2.F32 R17, -RZ, R26.reuse.H0_H0 ;  /* 0x2000001aff117230 */ /* 0x108fe40000004100 */
[----:B------:R-:W-:Y:S02]  /*1bd0*/  HADD2.F32 R24, -RZ, R26.H1_H1 ;  /* 0x3000001aff187230 */ /* 0x000fe40000004100 */
[--C-:B----4-:R-:W-:Y:S02]  /*1be0*/  HADD2.F32 R30, -RZ, R22.reuse.H0_H0 ;  /* 0x20000016ff1e7230 */ /* 0x110fe40000004100 */
[----:B0-----:R-:W-:Y:S02]  /*1bf0*/  HADD2.F32 R5, -RZ, R22.H1_H1 ;  /* 0x30000016ff057230 */ /* 0x001fe40000004100 */
[----:B------:R-:W-:-:S02]  /*1c00*/  HADD2.F32 R22, -RZ, R23.H0_H0 ;  /* 0x20000017ff167230 */ /* 0x000fc40000004100 */
[----:B------:R-:W-:Y:S01]  /*1c10*/  FFMA R31, R30, R31, R17 ;  /* 0x0000001f1e1f7223 */ /* 0x000fe20000000011 */
[----:B------:R-:W-:Y:S02]  /*1c20*/  HADD2.F32 R17, -RZ, R25.H0_H0 ;  /* 0x20000019ff117230 */ /* 0x000fe40000004100 */
[----:B------:R-:W-:Y:S01]  /*1c30*/  FFMA R29, R5, R34, R24 ;  /* 0x00000022051d7223 */ /* 0x000fe20000000018 */
[----:B------:R-:W-:Y:S02]  /*1c40*/  HADD2.F32 R5, -RZ, R27.H0_H0 ;  /* 0x2000001bff057230 */ /* 0x000fe40000004100 */
[C---:B------:R-:W-:Y:S01]  /*1c50*/  FADD R31, -R0.reuse, R31 ;  /* 0x0000001f001f7221 */ /* 0x040fe20000000100 */
[----:B------:R-:W-:Y:S02]  /*1c60*/  HADD2.F32 R25, -RZ, R25.H1_H1 ;  /* 0x30000019ff197230 */ /* 0x000fe40000004100 */
[----:B------:R-:W-:Y:S01]  /*1c70*/  FADD R29, -R0, R29 ;  /* 0x0000001d001d7221 */ /* 0x000fe20000000100 */
[----:B------:R-:W-:-:S02]  /*1c80*/  HADD2.F32 R27, -RZ, R27.H1_H1 ;  /* 0x3000001bff1b7230 */ /* 0x000fc40000004100 */
[----:B------:R-:W-:Y:S01]  /*1c90*/  FMUL R28, R4, R31 ;  /* 0x0000001f041c7220 */ /* 0x000fe20000400000 */
[----:B------:R-:W-:Y:S02]  /*1ca0*/  HADD2.F32 R24, -RZ, R23.H1_H1 ;  /* 0x30000017ff187230 */ /* 0x000fe40000004100 */
[----:B------:R-:W-:Y:S01]  /*1cb0*/  FFMA R31, R22, R17, R5 ;  /* 0x00000011161f7223 */ /* 0x000fe20000000005 */
[----:B-----5:R-:W-:Y:S02]  /*1cc0*/  HADD2.F32 R23, -RZ, R18.H0_H0 ;  /* 0x20000012ff177230 */ /* 0x020fe40000004100 */
[----:B------:R-:W-:Y:S01]  /*1cd0*/  FMUL R29, R4, R29 ;  /* 0x0000001d041d7220 */ /* 0x000fe20000400000 */
[--C-:B------:R-:W-:Y:S02]  /*1ce0*/  HADD2.F32 R26, -RZ, R20.reuse.H0_H0 ;  /* 0x20000014ff1a7230 */ /* 0x100fe40000004100 */
[----:B------:R-:W-:Y:S01]  /*1cf0*/  FFMA R25, R24, R25, R27 ;  /* 0x0000001918197223 */ /* 0x000fe2000000001b */
[----:B------:R-:W-:Y:S01]  /*1d00*/  FADD R31, -R0, R31 ;  /* 0x0000001f001f7221 */ /* 0x000fe20000000100 */
[----:B------:R-:W-:-:S02]  /*1d10*/  HADD2.F32 R17, -RZ, R20.H1_H1 ;  /* 0x30000014ff117230 */ /* 0x000fc40000004100 */
[----:B------:R-:W-:Y:S01]  /*1d20*/  FADD R25, -R0, R25 ;  /* 0x0000001900197221 */ /* 0x000fe20000000100 */
[----:B------:R-:W-:Y:S02]  /*1d30*/  HADD2.F32 R5, -RZ, R19.H0_H0 ;  /* 0x20000013ff057230 */ /* 0x000fe40000004100 */
[----:B------:R-:W-:Y:S01]  /*1d40*/  FFMA R23, R23, R28, R26 ;  /* 0x0000001c17177223 */ /* 0x000fe2000000001a */
[----:B------:R-:W-:Y:S02]  /*1d50*/  HADD2.F32 R20, -RZ, R21.H0_H0 ;  /* 0x20000015ff147230 */ /* 0x000fe40000004100 */
[C---:B------:R-:W-:Y:S01]  /*1d60*/  FMUL R31, R4.reuse, R31 ;  /* 0x0000001f041f7220 */ /* 0x040fe20000400000 */
[----:B------:R-:W-:Y:S02]  /*1d70*/  HADD2.F32 R18, -RZ, R18.H1_H1 ;  /* 0x30000012ff127230 */ /* 0x000fe40000004100 */
[----:B------:R-:W-:Y:S01]  /*1d80*/  FMUL R25, R4, R25 ;  /* 0x0000001904197220 */ /* 0x000fe20000400000 */
[----:B------:R-:W-:-:S02]  /*1d90*/  HADD2.F32 R19, -RZ, R19.H1_H1 ;  /* 0x30000013ff137230 */ /* 0x000fc40000004100 */
[----:B------:R-:W-:Y:S01]  /*1da0*/  FFMA R5, R5, R31, R20 ;  /* 0x0000001f05057223 */ /* 0x000fe20000000014 */
[----:B------:R-:W-:Y:S01]  /*1db0*/  HADD2.F32 R22, -RZ, R21.H1_H1 ;  /* 0x30000015ff167230 */ /* 0x000fe20000004100 */
[C---:B------:R-:W-:Y:S01]  /*1dc0*/  FSETP.GT.AND P5, PT, R23.reuse, -448, PT ;  /* 0xc3e000001700780b */ /* 0x040fe20003fa4000 */
[----:B------:R-:W-:Y:S01]  /*1dd0*/  FFMA R24, R18, R29, R17 ;  /* 0x0000001d12187223 */ /* 0x000fe20000000011 */
[----:B------:R-:W-:Y:S01]  /*1de0*/  FSETP.NAN.AND P6, PT, R23, R23, PT ;  /* 0x000000171700720b */ /* 0x000fe20003fc8000 */
[----:B------:R-:W-:Y:S01]  /*1df0*/  FSETP.GT.AND P2, PT, R5, -448, PT ;  /* 0xc3e000000500780b */ /* 0x000fe20003f44000 */
[----:B------:R-:W-:Y:S01]  /*1e00*/  FFMA R22, R19, R25, R22 ;  /* 0x0000001913167223 */ /* 0x000fe20000000016 */
[----:B------:R-:W-:Y:S01]  /*1e10*/  FSETP.NAN.AND P1, PT, R5, R5, PT ;  /* 0x000000050500720b */ /* 0x000fe20003f28000 */
[C---:B------:R-:W-:Y:S01]  /*1e20*/  FSETP.GT.AND P4, PT, R24.reuse, -448, PT ;  /* 0xc3e000001800780b */ /* 0x040fe20003f84000 */
[----:B------:R-:W-:Y:S01]  /*1e30*/  FSETP.NAN.AND P3, PT, R24, R24, PT ;  /* 0x000000181800720b */ /* 0x000fe20003f68000 */
[----:B------:R-:W-:Y:S01]  /*1e40*/  SHF.R.S32.HI R19, RZ, 0x1f, R16 ;  /* 0x0000001fff137819 */ /* 0x000fe20000011410 */
[----:B------:R-:W-:Y:S01]  /*1e50*/  FSETP.GT.AND P0, PT, R22, -448, PT ;  /* 0xc3e000001600780b */ /* 0x000fe20003f04000 */
[----:B------:R-:W-:Y:S01]  /*1e60*/  MOV R18, R16 ;  /* 0x0000001000127202 */ /* 0x000fe20000000f00 */
[----:B------:R-:W-:-:S02]  /*1e70*/  IADD.64 R16, R8, 0x800 ;  /* 0x0000080008107835 */ /* 0x000fc400078e0200 */
[----:B------:R-:W-:Y:S01]  /*1e80*/  @!P5 FSEL R23, R23, -448, P6 ;  /* 0xc3e000001717d808 */ /* 0x000fe20003000000 */
[----:B------:R-:W-:Y:S02]  /*1e90*/  FSETP.NAN.AND P5, PT, R22, R22, PT ;  /* 0x000000161600720b */ /* 0x000fe40003fa8000 */
[----:B------:R-:W-:Y:S01]  /*1ea0*/  @!P2 FSEL R5, R5, -448, P1 ;  /* 0xc3e000000505a808 */ /* 0x000fe20000800000 */
[----:B------:R-:W-:Y:S02]  /*1eb0*/  IADD.64 R28, R18, R6 ;  /* 0x00000006121c7235 */ /* 0x000fe400078e0200 */
[----:B------:R-:W-:Y:S01]  /*1ec0*/  FSETP.GEU.AND P1, PT, R23, 448, PT ;  /* 0x43e000001700780b */ /* 0x000fe20003f2e000 */
[----:B------:R-:W-:Y:S01]  /*1ed0*/  @!P4 FSEL R24, R24, -448, P3 ;  /* 0xc3e000001818c808 */ /* 0x000fe20001800000 */
[----:B------:R-:W-:Y:S01]  /*1ee0*/  FSETP.GEU.AND P3, PT, R5, 448, PT ;  /* 0x43e000000500780b */ /* 0x000fe20003f6e000 */
[----:B------:R-:W-:Y:S01]  /*1ef0*/  FSETP.NAN.AND P6, PT, R23, R23, PT ;  /* 0x000000171700720b */ /* 0x000fe20003fc8000 */
[----:B------:R-:W-:Y:S01]  /*1f00*/  @!P0 FSEL R22, R22, -448, P5 ;  /* 0xc3e0000016168808 */ /* 0x000fe20002800000 */
[----:B------:R-:W-:Y:S01]  /*1f10*/  FSETP.NAN.AND P2, PT, R5, R5, PT ;  /* 0x000000050500720b */ /* 0x000fe20003f48000 */
[C---:B------:R-:W-:Y:S01]  /*1f20*/  FSETP.GEU.AND P5, PT, R24.reuse, 448, PT ;  /* 0x43e000001800780b */ /* 0x040fe20003fae000 */
[----:B------:R-:W-:Y:S01]  /*1f30*/  FSETP.NAN.AND P4, PT, R24, R24, PT ;  /* 0x000000181800720b */ /* 0x000fe20003f88000 */
[----:B------:R-:W-:Y:S01]  /*1f40*/  IMAD.WIDE R26, R16, 0x2, R10 ;  /* 0x00000002101a7825 */ /* 0x000fe200078e020a */
[----:B------:R-:W-:-:S04]  /*1f50*/  FSETP.GEU.AND P0, PT, R22, 448, PT ;  /* 0x43e000001600780b */ /* 0x000fc80003f0e000 */
[----:B------:R-:W-:Y:S01]  /*1f60*/  @P1 SEL R23, R23, 0x43e00000, P6 ;  /* 0x43e0000017171807 */ /* 0x000fe20003000000 */
[----:B------:R-:W-:Y:S01]  /*1f70*/  FSETP.NAN.AND P1, PT, R22, R22, PT ;  /* 0x000000161600720b */ /* 0x000fe20003f28000 */
[----:B------:R-:W-:-:S04]  /*1f80*/  @P3 SEL R5, R5, 0x43e00000, P2 ;  /* 0x43e0000005053807 */ /* 0x000fc80001000000 */
[----:B------:R-:W-:-:S03]  /*1f90*/  @P5 SEL R24, R24, 0x43e00000, P4 ;  /* 0x43e0000018185807 */ /* 0x000fc60002000000 */
[----:B------:R-:W-:Y:S02]  /*1fa0*/  @P0 SEL R22, R22, 0x43e00000, P1 ;  /* 0x43e0000016160807 */ /* 0x000fe40000800000 */
[----:B------:R-:W-:-:S03]  /*1fb0*/  F2FP.SATFINITE.E4M3.F32.PACK_AB_MERGE_C R23, R24, R23, RZ ;  /* 0x000000171817723e */ /* 0x000fc600048070ff */
[----:B------:R-:W-:-:S04]  /*1fc0*/  F2FP.SATFINITE.E4M3.F32.PACK_AB_MERGE_C R22, R22, R5, RZ ;  /* 0x000000051616723e */ /* 0x000fc800048070ff */
[----:B------:R-:W-:Y:S01]  /*1fd0*/  PRMT R5, R23, 0x5410, R22 ;  /* 0x0000541017057816 */ /* 0x000fe20000000016 */
[----:B------:R-:W-:-:S04]  /*1fe0*/  IMAD.WIDE R22, R16, 0x2, R12 ;  /* 0x0000000210167825 */ /* 0x000fc800078e020c */
[----:B------:R0:W-:Y:S04]  /*1ff0*/  STG.E desc[UR10][R28.64], R5 ;  /* 0x000000051c007986 */ /* 0x0001e8000c10190a */
        /* <DEDUP_REMOVED lines=80> */
[----:B------:R-:W-:-:S02]  /*2500*/  IADD.64 R8, R8, 0x1000 ;  /* 0x0000100008087835 */ /* 0x000fc400078e0200 */
[--C-:B--2---:R-:W-:Y:S02]  /*2510*/  HADD2.F32 R31, -RZ, R24.reuse.H0_H0 ;  /* 0x20000018ff1f7230 */ /* 0x104fe40000004100 */
[----:B------:R-:W-:Y:S02]  /*2520*/  HADD2.F32 R34, -RZ, R24.H1_H1 ;  /* 0x30000018ff227230 */ /* 0x000fe40000004100 */
[--C-:B---3--:R-:W-:Y:S02]  /*2530*/  HADD2.F32 R17, -RZ, R26.reuse.H0_H0 ;  /* 0x2000001aff117230 */ /* 0x108fe40000004100 */
[----:B------:R-:W-:Y:S02]  /*2540*/  HADD2.F32 R24, -RZ, R26.H1_H1 ;  /* 0x3000001aff187230 */ /* 0x000fe40000004100 */
[--C-:B----4-:R-:W-:Y:S02]  /*2550*/  HADD2.F32 R30, -RZ, R22.reuse.H0_H0 ;  /* 0x20000016ff1e7230 */ /* 0x110fe40000004100 */
[----:B0-----:R-:W-:-:S02]  /*2560*/  HADD2.F32 R5, -RZ, R22.H1_H1 ;  /* 0x30000016ff057230 */ /* 0x001fc40000004100 */
[----:B------:R-:W-:Y:S02]  /*2570*/  HADD2.F32 R22, -RZ, R23.H0_H0 ;  /* 0x20000017ff167230 */ /* 0x000fe40000004100 */
        /* <DEDUP_REMOVED lines=36> */
[----:B------:R-:W-:-:S04]  /*27c0*/  FSETP.GT.AND P0, PT, R22, -448, PT ;  /* 0xc3e000001600780b */ /* 0x000fc80003f04000 */
[----:B------:R-:W-:Y:S01]  /*27d0*/  @!P5 FSEL R23, R23, -448, P6 ;  /* 0xc3e000001717d808 */ /* 0x000fe20003000000 */
[----:B------:R-:W-:Y:S02]  /*27e0*/  FSETP.NAN.AND P5, PT, R22, R22, PT ;  /* 0x000000161600720b */ /* 0x000fe40003fa8000 */
[----:B------:R-:W-:Y:S02]  /*27f0*/  @!P2 FSEL R5, R5, -448, P1 ;  /* 0xc3e000000505a808 */ /* 0x000fe40000800000 */
[C---:B------:R-:W-:Y:S01]  /*2800*/  FSETP.GEU.AND P1, PT, R23.reuse, 448, PT ;  /* 0x43e000001700780b */ /* 0x040fe20003f2e000 */
[----:B------:R-:W-:Y:S01]  /*2810*/  @!P4 FSEL R18, R18, -448, P3 ;  /* 0xc3e000001212c808 */ /* 0x000fe20001800000 */
[----:B------:R-:W-:Y:S01]  /*2820*/  FSETP.NAN.AND P6, PT, R23, R23, PT ;  /* 0x000000171700720b */ /* 0x000fe20003fc8000 */
[C---:B------:R-:W-:Y:S01]  /*2830*/  FSETP.GEU.AND P3, PT, R5.reuse, 448, PT ;  /* 0x43e000000500780b */ /* 0x040fe20003f6e000 */
[----:B------:R-:W-:Y:S01]  /*2840*/  FSETP.NAN.AND P2, PT, R5, R5, PT ;  /* 0x000000050500720b */ /* 0x000fe20003f48000 */
[----:B------:R-:W-:Y:S01]  /*2850*/  @!P0 FSEL R22, R22, -448, P5 ;  /* 0xc3e0000016168808 */ /* 0x000fe20002800000 */
[C---:B------:R-:W-:Y:S01]  /*2860*/  FSETP.GEU.AND P5, PT, R18.reuse, 448, PT ;  /* 0x43e000001200780b */ /* 0x040fe20003fae000 */
[----:B------:R-:W-:-:S03]  /*2870*/  FSETP.NAN.AND P4, PT, R18, R18, PT ;  /* 0x000000121200720b */ /* 0x000fc60003f88000 */
[----:B------:R-:W-:-:S03]  /*2880*/  FSETP.GEU.AND P0, PT, R22, 448, PT ;  /* 0x43e000001600780b */ /* 0x000fc60003f0e000 */
[----:B------:R-:W-:Y:S01]  /*2890*/  @P1 SEL R23, R23, 0x43e00000, P6 ;  /* 0x43e0000017171807 */ /* 0x000fe20003000000 */
[----:B------:R-:W-:Y:S02]  /*28a0*/  FSETP.NAN.AND P1, PT, R22, R22, PT ;  /* 0x000000161600720b */ /* 0x000fe40003f28000 */
[----:B------:R-:W-:-:S03]  /*28b0*/  @P3 SEL R5, R5, 0x43e00000, P2 ;  /* 0x43e0000005053807 */ /* 0x000fc60001000000 */
[----:B------:R-:W-:-:S04]  /*28c0*/  @P5 SEL R18, R18, 0x43e00000, P4 ;  /* 0x43e0000012125807 */ /* 0x000fc80002000000 */
[----:B------:R-:W-:Y:S01]  /*28d0*/  @P0 SEL R22, R22, 0x43e00000, P1 ;  /* 0x43e0000016160807 */ /* 0x000fe20000800000 */
[----:B------:R-:W-:Y:S01]  /*28e0*/  F2FP.SATFINITE.E4M3.F32.PACK_AB_MERGE_C R23, R18, R23, RZ ;  /* 0x000000171217723e */ /* 0x000fe200048070ff */
[----:B------:R-:W-:Y:S02]  /*28f0*/  IADD.64 R18, R16, R6 ;  /* 0x0000000610127235 */ /* 0x000fe400078e0200 */
[----:B------:R-:W-:Y:S01]  /*2900*/  IMAD.WIDE R16, R8, 0x2, R10 ;  /* 0x0000000208107825 */ /* 0x000fe200078e020a */
[----:B------:R-:W-:-:S03]  /*2910*/  F2FP.SATFINITE.E4M3.F32.PACK_AB_MERGE_C R22, R22, R5, RZ ;  /* 0x000000051616723e */ /* 0x000fc600048070ff */
[----:B------:R-:W-:Y:S01]  /*2920*/  IMAD.WIDE R10, R8, 0x2, R12 ;  /* 0x00000002080a7825 */ /* 0x000fe200078e020c */
[----:B------:R-:W-:-:S05]  /*2930*/  PRMT R23, R23, 0x5410, R22 ;  /* 0x0000541017177816 */ /* 0x000fca0000000016 */
[----:B------:R-:W-:Y:S04]  /*2940*/  STG.E desc[UR10][R18.64], R23 ;  /* 0x0000001712007986 */ /* 0x000fe8000c10190a */
[----:B------:R-:W2:Y:S04]  /*2950*/  LDG.E.EF.64 R16, desc[UR8][R16.64] ;  /* 0x0000000810107981 */ /* 0x000ea8000c0e1b00 */
[----:B------:R-:W3:Y:S04]  /*2960*/  LDG.E.EL.64 R2, desc[UR4][R2.64+0x2000] ;  /* 0x0020000402027981 */ /* 0x000ee8000c2e1b00 */
[----:B------:R-:W4:Y:S04]  /*2970*/  LDG.E.EF.64 R10, desc[UR8][R10.64] ;  /* 0x000000080a0a7981 */ /* 0x000f28000c0e1b00 */
[----:B------:R-:W5:Y:S04]  /*2980*/  LDG.E.EL.64 R14, desc[UR4][R14.64+0x2000] ;  /* 0x002000040e0e7981 */ /* 0x000f68000c2e1b00 */
[----:B------:R-:W5:Y:S01]  /*2990*/  LDG.E.EL.64 R32, desc[UR4][R32.64+0x2000] ;  /* 0x0020000420207981 */ /* 0x000f62000c2e1b00 */
[----:B--2---:R-:W-:-:S02]  /*29a0*/  HADD2.F32 R5, -RZ, R16.H0_H0 ;  /* 0x20000010ff057230 */ /* 0x004fc40000004100 */
[--C-:B---3--:R-:W-:Y:S02]  /*29b0*/  HADD2.F32 R9, -RZ, R2.reuse.H0_H0 ;  /* 0x20000002ff097230 */ /* 0x108fe40000004100 */
[----:B------:R-:W-:Y:S02]  /*29c0*/  HADD2.F32 R13, -RZ, R2.H1_H1 ;  /* 0x30000002ff0d7230 */ /* 0x000fe40000004100 */
[--C-:B----4-:R-:W-:Y:S02]  /*29d0*/  HADD2.F32 R12, -RZ, R10.reuse.H0_H0 ;  /* 0x2000000aff0c7230 */ /* 0x110fe40000004100 */
[----:B------:R-:W-:Y:S02]  /*29e0*/  HADD2.F32 R2, -RZ, R11.H0_H0 ;  /* 0x2000000bff027230 */ /* 0x000fe40000004100 */
[----:B------:R-:W-:Y:S02]  /*29f0*/  HADD2.F32 R10, -RZ, R10.H1_H1 ;  /* 0x3000000aff0a7230 */ /* 0x000fe40000004100 */
[----:B------:R-:W-:Y:S01]  /*2a00*/  FFMA R21, R12, R9, R5 ;  /* 0x000000090c157223 */ /* 0x000fe20000000005 */
[----:B------:R-:W-:-:S02]  /*2a10*/  HADD2.F32 R5, -RZ, R16.H1_H1 ;  /* 0x30000010ff057230 */ /* 0x000fc40000004100 */
[----:B------:R-:W-:Y:S02]  /*2a20*/  HADD2.F32 R9, -RZ, R17.H0_H0 ;  /* 0x20000011ff097230 */ /* 0x000fe40000004100 */
[----:B------:R-:W-:Y:S01]  /*2a30*/  FADD R21, -R0, R21 ;  /* 0x0000001500157221 */ /* 0x000fe20000000100 */
[----:B------:R-:W-:Y:S02]  /*2a40*/  HADD2.F32 R16, -RZ, R3.H0_H0 ;  /* 0x20000003ff107230 */ /* 0x000fe40000004100 */
[----:B------:R-:W-:Y:S01]  /*2a50*/  FFMA R5, R10, R13, R5 ;  /* 0x0000000d0a057223 */ /* 0x000fe20000000005 */
[----:B------:R-:W-:Y:S02]  /*2a60*/  HADD2.F32 R17, -RZ, R17.H1_H1 ;  /* 0x30000011ff117230 */ /* 0x000fe40000004100 */
[----:B------:R-:W-:Y:S01]  /*2a70*/  FMUL R21, R4, R21 ;  /* 0x0000001504157220 */ /* 0x000fe20000400000 */
[----:B------:R-:W-:Y:S02]  /*2a80*/  HADD2.F32 R3, -RZ, R3.H1_H1 ;  /* 0x30000003ff037230 */ /* 0x000fe40000004100 */
[----:B------:R-:W-:Y:S01]  /*2a90*/  FFMA R9, R2, R16, R9 ;  /* 0x0000001002097223 */ /* 0x000fe20000000009 */
[----:B------:R-:W-:-:S02]  /*2aa0*/  HADD2.F32 R12, -RZ, R11.H1_H1 ;  /* 0x3000000bff0c7230 */ /* 0x000fc40000004100 */
[C---:B------:R-:W-:Y:S01]  /*2ab0*/  FADD R11, -R0.reuse, R5 ;  /* 0x00000005000b7221 */ /* 0x040fe20000000100 */
[----:B-----5:R-:W-:Y:S02]  /*2ac0*/  HADD2.F32 R2, -RZ, R14.H0_H0 ;  /* 0x2000000eff027230 */ /* 0x020fe40000004100 */
[----:B------:R-:W-:Y:S01]  /*2ad0*/  FADD R9, -R0, R9 ;  /* 0x0000000900097221 */ /* 0x000fe20000000100 */
[----:B------:R-:W-:Y:S02]  /*2ae0*/  HADD2.F32 R5, -RZ, R33.H0_H0 ;  /* 0x20000021ff057230 */ /* 0x000fe40000004100 */
[----:B------:R-:W-:Y:S01]  /*2af0*/  FFMA R17, R12, R3, R17 ;  /* 0x000000030c117223 */ /* 0x000fe20000000011 */
[----:B------:R-:W-:Y:S02]  /*2b00*/  HADD2.F32 R3, -RZ, R32.H0_H0 ;  /* 0x20000020ff037230 */ /* 0x000fe40000004100 */
[----:B------:R-:W-:Y:S01]  /*2b10*/  FMUL R9, R4, R9 ;  /* 0x0000000904097220 */ /* 0x000fe20000400000 */
[----:B------:R-:W-:-:S02]  /*2b20*/  HADD2.F32 R14, -RZ, R14.H1_H1 ;  /* 0x3000000eff0e7230 */ /* 0x000fc40000004100 */
[----:B------:R-:W-:Y:S01]  /*2b30*/  FADD R17, -R0, R17 ;  /* 0x0000001100117221 */ /* 0x000fe20000000100 */
[--C-:B------:R-:W-:Y:S02]  /*2b40*/  HADD2.F32 R0, -RZ, R15.reuse.H0_H0 ;  /* 0x2000000fff007230 */ /* 0x100fe40000004100 */
[----:B------:R-:W-:Y:S01]  /*2b50*/  FFMA R21, R2, R21, R3 ;  /* 0x0000001502157223 */ /* 0x000fe20000000003 */
[----:B------:R-:W-:Y:S02]  /*2b60*/  HADD2.F32 R15, -RZ, R15.H1_H1 ;  /* 0x3000000fff0f7230 */ /* 0x000fe40000004100 */
[C---:B------:R-:W-:Y:S01]  /*2b70*/  FMUL R11, R4.reuse, R11 ;  /* 0x0000000b040b7220 */ /* 0x040fe20000400000 */
[----:B------:R-:W-:Y:S02]  /*2b80*/  HADD2.F32 R3, -RZ, R32.H1_H1 ;  /* 0x30000020ff037230 */ /* 0x000fe40000004100 */
[----:B------:R-:W-:Y:S01]  /*2b90*/  FMUL R17, R4, R17 ;  /* 0x0000001104117220 */ /* 0x000fe20000400000 */
[----:B------:R-:W-:-:S02]  /*2ba0*/  HADD2.F32 R2, -RZ, R33.H1_H1 ;  /* 0x30000021ff027230 */ /* 0x000fc40000004100 */
[----:B------:R-:W-:Y:S01]  /*2bb0*/  FFMA R0, R0, R9, R5 ;  /* 0x0000000900007223 */ /* 0x000fe20000000005 */
[C---:B------:R-:W-:Y:S01]  /*2bc0*/  FSETP.GT.AND P5, PT, R21.reuse, -448, PT ;  /* 0xc3e000001500780b */ /* 0x040fe20003fa4000 */
[----:B------:R-:W-:Y:S01]  /*2bd0*/  FFMA R14, R14, R11, R3 ;  /* 0x0000000b0e0e7223 */ /* 0x000fe20000000003 */
[----:B------:R-:W-:Y:S01]  /*2be0*/  FSETP.NAN.AND P6, PT, R21, R21, PT ;  /* 0x000000151500720b */ /* 0x000fe20003fc8000 */
[----:B------:R-:W-:Y:S01]  /*2bf0*/  FFMA R15, R15, R17, R2 ;  /* 0x000000110f0f7223 */ /* 0x000fe20000000002 */
[C---:B------:R-:W-:Y:S01]  /*2c00*/  FSETP.GT.AND P2, PT, R0.reuse, -448, PT ;  /* 0xc3e000000000780b */ /* 0x040fe20003f44000 */
[----:B------:R-:W-:Y:S01]  /*2c10*/  FSETP.NAN.AND P1, PT, R0, R0, PT ;  /* 0x000000000000720b */ /* 0x000fe20003f28000 */
[C---:B------:R-:W-:Y:S01]  /*2c20*/  FSETP.GT.AND P4, PT, R14.reuse, -448, PT ;  /* 0xc3e000000e00780b */ /* 0x040fe20003f84000 */
[----:B------:R-:W-:Y:S01]  /*2c30*/  FSETP.NAN.AND P3, PT, R14, R14, PT ;  /* 0x0000000e0e00720b */ /* 0x000fe20003f68000 */
[----:B------:R-:W-:Y:S01]  /*2c40*/  FSETP.GT.AND P0, PT, R15, -448, PT ;  /* 0xc3e000000f00780b */ /* 0x000fe20003f04000 */
[----:B------:R-:W-:-:S04]  /*2c50*/  SHF.R.S32.HI R9, RZ, 0x1f, R8 ;  /* 0x0000001fff097819 */ /* 0x000fc80000011408 */
[----:B------:R-:W-:Y:S01]  /*2c60*/  @!P5 FSEL R21, R21, -448, P6 ;  /* 0xc3e000001515d808 */ /* 0x000fe20003000000 */
[----:B------:R-:W-:Y:S01]  /*2c70*/  FSETP.NAN.AND P5, PT, R15, R15, PT ;  /* 0x0000000f0f00720b */ /* 0x000fe20003fa8000 */
[----:B------:R-:W-:Y:S02]  /*2c80*/  IADD.64 R6, R8, R6 ;  /* 0x0000000608067235 */ /* 0x000fe400078e0200 */
[----:B------:R-:W-:Y:S01]  /*2c90*/  @!P2 FSEL R0, R0, -448, P1 ;  /* 0xc3e000000000a808 */ /* 0x000fe20000800000 */
[C---:B------:R-:W-:Y:S01]  /*2ca0*/  FSETP.GEU.AND P1, PT, R21.reuse, 448, PT ;  /* 0x43e000001500780b */ /* 0x040fe20003f2e000 */
[----:B------:R-:W-:Y:S01]  /*2cb0*/  @!P4 FSEL R14, R14, -448, P3 ;  /* 0xc3e000000e0ec808 */ /* 0x000fe20001800000 */
[----:B------:R-:W-:Y:S01]  /*2cc0*/  FSETP.NAN.AND P6, PT, R21, R21, PT ;  /* 0x000000151500720b */ /* 0x000fe20003fc8000 */
[----:B------:R-:W-:Y:S01]  /*2cd0*/  @!P0 FSEL R15, R15, -448, P5 ;  /* 0xc3e000000f0f8808 */ /* 0x000fe20002800000 */
[C---:B------:R-:W-:Y:S01]  /*2ce0*/  FSETP.GEU.AND P3, PT, R0.reuse, 448, PT ;  /* 0x43e000000000780b */ /* 0x040fe20003f6e000 */
[----:B------:R-:W-:Y:S01]  /*2cf0*/  FSETP.NAN.AND P2, PT, R0, R0, PT ;  /* 0x000000000000720b */ /* 0x000fe20003f48000 */
[C---:B------:R-:W-:Y:S01]  /*2d00*/  FSETP.GEU.AND P5, PT, R14.reuse, 448, PT ;  /* 0x43e000000e00780b */ /* 0x040fe20003fae000 */
[----:B------:R-:W-:Y:S01]  /*2d10*/  FSETP.NAN.AND P4, PT, R14, R14, PT ;  /* 0x0000000e0e00720b */ /* 0x000fe20003f88000 */
[----:B------:R-:W-:-:S05]  /*2d20*/  FSETP.GEU.AND P0, PT, R15, 448, PT ;  /* 0x43e000000f00780b */ /* 0x000fca0003f0e000 */
[----:B------:R-:W-:Y:S01]  /*2d30*/  @P1 SEL R21, R21, 0x43e00000, P6 ;  /* 0x43e0000015151807 */ /* 0x000fe20003000000 */
[----:B------:R-:W-:-:S03]  /*2d40*/  FSETP.NAN.AND P1, PT, R15, R15, PT ;  /* 0x0000000f0f00720b */ /* 0x000fc60003f28000 */
[----:B------:R-:W-:Y:S02]  /*2d50*/  @P3 SEL R0, R0, 0x43e00000, P2 ;  /* 0x43e0000000003807 */ /* 0x000fe40001000000 */
[----:B------:R-:W-:Y:S02]  /*2d60*/  @P5 SEL R14, R14, 0x43e00000, P4 ;  /* 0x43e000000e0e5807 */ /* 0x000fe40002000000 */
[----:B------:R-:W-:-:S03]  /*2d70*/  @P0 SEL R15, R15, 0x43e00000, P1 ;  /* 0x43e000000f0f0807 */ /* 0x000fc60000800000 */
[----:B------:R-:W-:Y:S02]  /*2d80*/  F2FP.SATFINITE.E4M3.F32.PACK_AB_MERGE_C R14, R14, R21, RZ ;  /* 0x000000150e0e723e */ /* 0x000fe400048070ff */
[----:B------:R-:W-:-:S04]  /*2d90*/  F2FP.SATFINITE.E4M3.F32.PACK_AB_MERGE_C R15, R15, R0, RZ ;  /* 0x000000000f0f723e */ /* 0x000fc800048070ff */
[----:B------:R-:W-:-:S05]  /*2da0*/  PRMT R15, R14, 0x5410, R15 ;  /* 0x000054100e0f7816 */ /* 0x000fca000000000f */
[----:B------:R-:W-:Y:S01]  /*2db0*/  STG.E desc[UR10][R6.64], R15 ;  /* 0x0000000f06007986 */ /* 0x000fe2000c10190a */
[----:B------:R-:W-:Y:S05]  /*2dc0*/  EXIT ;  /* 0x000000000000794d */ /* 0x000fea0003800000 */
.L_x_4:
[----:B------:R-:W-:-:S00]  /*2dd0*/  BRA `(.L_x_4) ;  /* 0xfffffffc00fc7947 */ /* 0x000fc0000383ffff */
[----:B------:R-:W-:-:S00]  /*2de0*/  NOP ;  /* 0x0000000000007918 */ /* 0x000fc00000000000 */
        /* <DEDUP_REMOVED lines=9> */
.L_x_5:


//--------------------- .nv.global.init           --------------------------
	.section	.nv.global.init,"aw",@progbits
.nv.global.init:
	.type		_$_str,@object
	.size		_$_str,(.L_0 - _$_str)
_$_str:
        /*0000*/ 	.byte	0x5f, 0x5f, 0x43, 0x55, 0x44, 0x41, 0x5f, 0x46, 0x54, 0x5a, 0x00
.L_0:


//--------------------- .nv.shared.triton_red_fused__scaled_mm__to_copy_addcmul_clamp_native_layer_norm_ones_0 --------------------------
	.section	.nv.shared.triton_red_fused__scaled_mm__to_copy_addcmul_clamp_native_layer_norm_ones_0,"aw",@nobits
	.sectionflags	@""
	.align	16
	.zero		1024


//--------------------- .nv.shared.reserved.0     --------------------------
	.section	.nv.shared.reserved.0,"aw",@nobits
	.weak		__nv_reservedSMEM_offset_0_alias
	.size		__nv_reservedSMEM_offset_0_alias, 0, 64
	.other		__nv_reservedSMEM_offset_0_alias,@"STO_CUDA_RESERVED_SHARED STV_DEFAULT"
__nv_reservedSMEM_offset_0_alias:
	.zero		0
	.zero		64


//--------------------- .nv.constant0.triton_red_fused__scaled_mm__to_copy_addcmul_clamp_native_layer_norm_ones_0 --------------------------
	.section	.nv.constant0.triton_red_fused__scaled_mm__to_copy_addcmul_clamp_native_layer_norm_ones_0,"a",@progbits
	.sectionflags	@""
	.align	4
.nv.constant0.triton_red_fused__scaled_mm__to_copy_addcmul_clamp_native_layer_norm_ones_0:
	.zero		960


//--------------------- SYMBOLS --------------------------

	.type		.nv.reservedSmem.offset0,@object
	.size		.nv.reservedSmem.offset0,0x4
	.type		.nv.reservedSmem.cap,@object
	.size		.nv.reservedSmem.cap,0x4
